	.target	sm_90a

	.elftype	@"ET_EXEC"


//--------------------- .note.nv.tkinfo           --------------------------
	.section	.note.nv.tkinfo,"",@"SHT_NOTE"
	.sectionflags	@"SHF_NOTE_NV_TKINFO"
	.tkinfo
        /*0018*/ 	.word	0x00000002
        /*0030*/ 	.string	""
        /*0030*/ 	.string	"ptxas"
        /*0030*/ 	.string	"Cuda compilation tools, release 13.0, V13.0.88"
        /*0030*/ 	.string	"Build cuda_13.0.r13.0/compiler.36424714_0"
        /*0030*/ 	.string	"-arch sm_90a -m 64 "



//--------------------- .note.nv.cuinfo           --------------------------
	.section	.note.nv.cuinfo,"",@"SHT_NOTE"
	.sectionflags	@"SHF_NOTE_NV_CUINFO"
        /*0018*/ 	.short	0x0002
        /*001a*/ 	.short	0x005a
        /*001c*/ 	.short	0x0082
	.zero		2


//--------------------- .nv.info                  --------------------------
	.section	.nv.info,"",@"SHT_CUDA_INFO"
	.align	4


	//----- nvinfo : EIATTR_REGCOUNT
	.align		4
        /*0000*/ 	.byte	0x04, 0x2f
        /*0002*/ 	.short	(.L_15 - .L_14)
	.align		4
.L_14:
        /*0004*/ 	.word	index@(_ZN7cutlass13device_kernelINS_4gemm6kernel13GemmUniversalIN4cute5tupleIJiiiiEEENS1_10collective13CollectiveMmaINS1_34MainloopSm90TmaGmmaWarpSpecializedILi2ENS5_IJNS4_1CILi2EEENSA_ILi1EEESC_EEENS1_32KernelTmaWarpSpecializedPingpongEEENS5_IJNSA_ILi64EEENSA_ILi128EEENSA_ILi256EEEEEENS_6half_tENS5_IJlSC_lEEESK_SL_NS4_8TiledMMAINS4_8MMA_AtomIJNS4_4SM904GMMA26MMA_64x128x16_F32F16F16_SSILNSP_5MajorE0ELSR_0ELNSP_7ScaleInE1ELSS_1EEEEEENS4_6LayoutINS5_IJSC_SC_SC_EEENS5_IJNSA_ILi0EEESX_SX_EEEEENS5_IJNS4_10UnderscoreES10_S10_EEEEENS4_13SM90_TMA_LOADENS4_14ComposedLayoutINS4_7SwizzleILi3ELi4ELi3EEENS4_18smem_ptr_flag_bitsILi16EEENSV_INS5_IJNSA_ILi8EEESG_EEENS5_IJSG_SC_EEEEEEEvNS4_8identityENS4_23SM90_TMA_LOAD_MULTICASTES1D_vS1E_EENS_8epilogue10collective6detail29Sm90TmaWarpSpecializedAdapterINS1I_15DefaultEpilogueISK_SL_SL_NS1H_6thread17LinearCombinationISK_Li1EffLNS1M_9ScaleType4KindE0ELNS_15FloatRoundStyleE2ESK_EENS1_15EpilogueDefaultEEEEEvvEEEEvNT_6ParamsE)
        /*0008*/ 	.word	0x000000a8


	//----- nvinfo : EIATTR_FRAME_SIZE
	.align		4
.L_15:
        /*000c*/ 	.byte	0x04, 0x11
        /*000e*/ 	.short	(.L_17 - .L_16)
	.align		4
.L_16:
        /*0010*/ 	.word	index@(_ZN7cutlass13device_kernelINS_4gemm6kernel13GemmUniversalIN4cute5tupleIJiiiiEEENS1_10collective13CollectiveMmaINS1_34MainloopSm90TmaGmmaWarpSpecializedILi2ENS5_IJNS4_1CILi2EEENSA_ILi1EEESC_EEENS1_32KernelTmaWarpSpecializedPingpongEEENS5_IJNSA_ILi64EEENSA_ILi128EEENSA_ILi256EEEEEENS_6half_tENS5_IJlSC_lEEESK_SL_NS4_8TiledMMAINS4_8MMA_AtomIJNS4_4SM904GMMA26MMA_64x128x16_F32F16F16_SSILNSP_5MajorE0ELSR_0ELNSP_7ScaleInE1ELSS_1EEEEEENS4_6LayoutINS5_IJSC_SC_SC_EEENS5_IJNSA_ILi0EEESX_SX_EEEEENS5_IJNS4_10UnderscoreES10_S10_EEEEENS4_13SM90_TMA_LOADENS4_14ComposedLayoutINS4_7SwizzleILi3ELi4ELi3EEENS4_18smem_ptr_flag_bitsILi16EEENSV_INS5_IJNSA_ILi8EEESG_EEENS5_IJSG_SC_EEEEEEEvNS4_8identityENS4_23SM90_TMA_LOAD_MULTICASTES1D_vS1E_EENS_8epilogue10collective6detail29Sm90TmaWarpSpecializedAdapterINS1I_15DefaultEpilogueISK_SL_SL_NS1H_6thread17LinearCombinationISK_Li1EffLNS1M_9ScaleType4KindE0ELNS_15FloatRoundStyleE2ESK_EENS1_15EpilogueDefaultEEEEEvvEEEEvNT_6ParamsE)
        /*0014*/ 	.word	0x00000000


	//----- nvinfo : EIATTR_MIN_STACK_SIZE
	.align		4
.L_17:
        /*0018*/ 	.byte	0x04, 0x12
        /*001a*/ 	.short	(.L_19 - .L_18)
	.align		4
.L_18:
        /*001c*/ 	.word	index@(_ZN7cutlass13device_kernelINS_4gemm6kernel13GemmUniversalIN4cute5tupleIJiiiiEEENS1_10collective13CollectiveMmaINS1_34MainloopSm90TmaGmmaWarpSpecializedILi2ENS5_IJNS4_1CILi2EEENSA_ILi1EEESC_EEENS1_32KernelTmaWarpSpecializedPingpongEEENS5_IJNSA_ILi64EEENSA_ILi128EEENSA_ILi256EEEEEENS_6half_tENS5_IJlSC_lEEESK_SL_NS4_8TiledMMAINS4_8MMA_AtomIJNS4_4SM904GMMA26MMA_64x128x16_F32F16F16_SSILNSP_5MajorE0ELSR_0ELNSP_7ScaleInE1ELSS_1EEEEEENS4_6LayoutINS5_IJSC_SC_SC_EEENS5_IJNSA_ILi0EEESX_SX_EEEEENS5_IJNS4_10UnderscoreES10_S10_EEEEENS4_13SM90_TMA_LOADENS4_14ComposedLayoutINS4_7SwizzleILi3ELi4ELi3EEENS4_18smem_ptr_flag_bitsILi16EEENSV_INS5_IJNSA_ILi8EEESG_EEENS5_IJSG_SC_EEEEEEEvNS4_8identityENS4_23SM90_TMA_LOAD_MULTICASTES1D_vS1E_EENS_8epilogue10collective6detail29Sm90TmaWarpSpecializedAdapterINS1I_15DefaultEpilogueISK_SL_SL_NS1H_6thread17LinearCombinationISK_Li1EffLNS1M_9ScaleType4KindE0ELNS_15FloatRoundStyleE2ESK_EENS1_15EpilogueDefaultEEEEEvvEEEEvNT_6ParamsE)
        /*0020*/ 	.word	0x00000000
.L_19:


//--------------------- .nv.compat                --------------------------
	.section	.nv.compat,"",@"SHT_CUDA_COMPAT_INFO"
	.align	4
        /*0000*/ 	.byte	0x02, 0x09, 0x01, 0x00, 0x02, 0x02, 0x04, 0x00, 0x02, 0x05, 0x05, 0x00, 0x03, 0x07, 0x01, 0x01
        /*0010*/ 	.byte	0x02, 0x03, 0x01, 0x00, 0x02, 0x06, 0x01, 0x00, 0x04, 0x0b, 0x08, 0x00, 0x00, 0x00, 0x00, 0x00
        /*0020*/ 	.byte	0x00, 0x00, 0x00, 0x00


//--------------------- .nv.info._ZN7cutlass13device_kernelINS_4gemm6kernel13GemmUniversalIN4cute5tupleIJiiiiEEENS1_10collective13CollectiveMmaINS1_34MainloopSm90TmaGmmaWarpSpecializedILi2ENS5_IJNS4_1CILi2EEENSA_ILi1EEESC_EEENS1_32KernelTmaWarpSpecializedPingpongEEENS5_IJNSA_ILi64EEENSA_ILi128EEENSA_ILi256EEEEEENS_6half_tENS5_IJlSC_lEEESK_SL_NS4_8TiledMMAINS4_8MMA_AtomIJNS4_4SM904GMMA26MMA_64x128x16_F32F16F16_SSILNSP_5MajorE0ELSR_0ELNSP_7ScaleInE1ELSS_1EEEEEENS4_6LayoutINS5_IJSC_SC_SC_EEENS5_IJNSA_ILi0EEESX_SX_EEEEENS5_IJNS4_10UnderscoreES10_S10_EEEEENS4_13SM90_TMA_LOADENS4_14ComposedLayoutINS4_7SwizzleILi3ELi4ELi3EEENS4_18smem_ptr_flag_bitsILi16EEENSV_INS5_IJNSA_ILi8EEESG_EEENS5_IJSG_SC_EEEEEEEvNS4_8identityENS4_23SM90_TMA_LOAD_MULTICASTES1D_vS1E_EENS_8epilogue10collective6detail29Sm90TmaWarpSpecializedAdapterINS1I_15DefaultEpilogueISK_SL_SL_NS1H_6thread17LinearCombinationISK_Li1EffLNS1M_9ScaleType4KindE0ELNS_15FloatRoundStyleE2ESK_EENS1_15EpilogueDefaultEEEEEvvEEEEvNT_6ParamsE --------------------------
	.section	.nv.info._ZN7cutlass13device_kernelINS_4gemm6kernel13GemmUniversalIN4cute5tupleIJiiiiEEENS1_10collective13CollectiveMmaINS1_34MainloopSm90TmaGmmaWarpSpecializedILi2ENS5_IJNS4_1CILi2EEENSA_ILi1EEESC_EEENS1_32KernelTmaWarpSpecializedPingpongEEENS5_IJNSA_ILi64EEENSA_ILi128EEENSA_ILi256EEEEEENS_6half_tENS5_IJlSC_lEEESK_SL_NS4_8TiledMMAINS4_8MMA_AtomIJNS4_4SM904GMMA26MMA_64x128x16_F32F16F16_SSILNSP_5MajorE0ELSR_0ELNSP_7ScaleInE1ELSS_1EEEEEENS4_6LayoutINS5_IJSC_SC_SC_EEENS5_IJNSA_ILi0EEESX_SX_EEEEENS5_IJNS4_10UnderscoreES10_S10_EEEEENS4_13SM90_TMA_LOADENS4_14ComposedLayoutINS4_7SwizzleILi3ELi4ELi3EEENS4_18smem_ptr_flag_bitsILi16EEENSV_INS5_IJNSA_ILi8EEESG_EEENS5_IJSG_SC_EEEEEEEvNS4_8identityENS4_23SM90_TMA_LOAD_MULTICASTES1D_vS1E_EENS_8epilogue10collective6detail29Sm90TmaWarpSpecializedAdapterINS1I_15DefaultEpilogueISK_SL_SL_NS1H_6thread17LinearCombinationISK_Li1EffLNS1M_9ScaleType4KindE0ELNS_15FloatRoundStyleE2ESK_EENS1_15EpilogueDefaultEEEEEvvEEEEvNT_6ParamsE,"",@"SHT_CUDA_INFO"
	.sectionflags	@""
	.align	4


	//----- nvinfo : EIATTR_CUDA_API_VERSION
	.align		4
        /*0000*/ 	.byte	0x04, 0x37
        /*0002*/ 	.short	(.L_21 - .L_20)
.L_20:
        /*0004*/ 	.word	0x00000082


	//----- nvinfo : EIATTR_KPARAM_INFO
	.align		4
.L_21:
        /*0008*/ 	.byte	0x04, 0x17
        /*000a*/ 	.short	(.L_23 - .L_22)
.L_22:
        /*000c*/ 	.word	0x00000000
        /*0010*/ 	.short	0x0000
        /*0012*/ 	.short	0x0070
        /*0014*/ 	.byte	0x00, 0xf0, 0x01, 0x10


	//----- nvinfo : EIATTR_SPARSE_MMA_MASK
	.align		4
.L_23:
        /*0018*/ 	.byte	0x03, 0x50
        /*001a*/ 	.short	0x0000


	//----- nvinfo : EIATTR_MAXREG_COUNT
	.align		4
        /*001c*/ 	.byte	0x03, 0x1b
        /*001e*/ 	.short	0x00a8


	//----- nvinfo : EIATTR_NUM_BARRIERS
	.align		4
        /*0020*/ 	.byte	0x02, 0x4c
        /*0022*/ 	.byte	0x01
	.zero		1


	//----- nvinfo : EIATTR_EXTERNS
	.align		4
        /*0024*/ 	.byte	0x04, 0x0f
        /*0026*/ 	.short	(.L_25 - .L_24)


	//   ....[0]....
	.align		4
.L_24:
        /*0028*/ 	.word	index@(__assertfail)


	//----- nvinfo : EIATTR_MERCURY_ISA_VERSION
	.align		4
.L_25:
        /*002c*/ 	.byte	0x03, 0x5f
        /*002e*/ 	.short	0x0101


	//----- nvinfo : EIATTR_INT_WARP_WIDE_INSTR_OFFSETS
	.align		4
        /*0030*/ 	.byte	0x04, 0x31
        /*0032*/ 	.short	(.L_27 - .L_26)


	//   ....[0]....
.L_26:
        /*0034*/ 	.word	0x00000590


	//   ....[1]....
        /*0038*/ 	.word	0x000005d0


	//   ....[2]....
        /*003c*/ 	.word	0x00000660


	//   ....[3]....
        /*0040*/ 	.word	0x00000670


	//   ....[4]....
        /*0044*/ 	.word	0x00000690


	//   ....[5]....
        /*0048*/ 	.word	0x000006b0


	//   ....[6]....
        /*004c*/ 	.word	0x000007a0


	//   ....[7]....
        /*0050*/ 	.word	0x000007c0


	//   ....[8]....
        /*0054*/ 	.word	0x00002c70


	//----- nvinfo : EIATTR_COOP_GROUP_MASK_REGIDS
	.align		4
.L_27:
        /*0058*/ 	.byte	0x04, 0x29
        /*005a*/ 	.short	(.L_29 - .L_28)


	//   ....[0]....
.L_28:
        /*005c*/ 	.word	0xffffffff


	//   ....[1]....
        /*0060*/ 	.word	0xffffffff


	//   ....[2]....
        /*0064*/ 	.word	0xffffffff


	//   ....[3]....
        /*0068*/ 	.word	0xffffffff


	//   ....[4]....
        /*006c*/ 	.word	0xffffffff


	//   ....[5]....
        /*0070*/ 	.word	0xffffffff


	//   ....[6]....
        /*0074*/ 	.word	0xffffffff


	//----- nvinfo : EIATTR_COOP_GROUP_INSTR_OFFSETS
	.align		4
.L_29:
        /*0078*/ 	.byte	0x04, 0x28
        /*007a*/ 	.short	(.L_31 - .L_30)


	//   ....[0]....
.L_30:
        /*007c*/ 	.word	0x00000060


	//   ....[1]....
        /*0080*/ 	.word	0x00000080


	//   ....[2]....
        /*0084*/ 	.word	0x00000180


	//   ....[3]....
        /*0088*/ 	.word	0x00000370


	//   ....[4]....
        /*008c*/ 	.word	0x000003c0


	//   ....[5]....
        /*0090*/ 	.word	0x000004b0


	//   ....[6]....
        /*0094*/ 	.word	0x00000940


	//----- nvinfo : EIATTR_REG_RECONFIG
	.align		4
.L_31:
        /*0098*/ 	.byte	0x01, 0x54
	.zero		2


	//----- nvinfo : EIATTR_SYSCALL_OFFSETS
	.align		4
        /*009c*/ 	.byte	0x04, 0x46
        /*009e*/ 	.short	(.L_33 - .L_32)


	//   ....[0]....
.L_32:
        /*00a0*/ 	.word	0x00001980


	//----- nvinfo : EIATTR_MBARRIER_INSTR_OFFSETS
	.align		4
.L_33:
        /*00a4*/ 	.byte	0x04, 0x39
        /*00a6*/ 	.short	(.L_35 - .L_34)


	//   ....[0]....
.L_34:
        /*00a8*/ 	.word	0x00000300
        /*00ac*/ 	.word	0x000000ff
        /*00b0*/ 	.word	0x00000000
        /*00b4*/ 	.short	0x0100
        /*00b6*/ 	.byte	0x07
	.zero		1


	//   ....[1]....
        /*00b8*/ 	.word	0x00000310
        /*00bc*/ 	.word	0x000000ff
        /*00c0*/ 	.word	0x00000010
        /*00c4*/ 	.short	0x0100
        /*00c6*/ 	.byte	0x07
	.zero		1


	//   ....[2]....
        /*00c8*/ 	.word	0x00000320
        /*00cc*/ 	.word	0x000000ff
        /*00d0*/ 	.word	0x00000008
        /*00d4*/ 	.short	0x0100
        /*00d6*/ 	.byte	0x07
	.zero		1


	//   ....[3]....
        /*00d8*/ 	.word	0x00000330
        /*00dc*/ 	.word	0x000000ff
        /*00e0*/ 	.word	0x00000018
        /*00e4*/ 	.short	0x0100
        /*00e6*/ 	.byte	0x07
	.zero		1


	//   ....[4]....
        /*00e8*/ 	.word	0x00000800
        /*00ec*/ 	.word	0x000000ff
        /*00f0*/ 	.word	0x00000050
        /*00f4*/ 	.short	0x0100
        /*00f6*/ 	.byte	0x0c
	.zero		1


	//   ....[5]....
        /*00f8*/ 	.word	0x00000850
        /*00fc*/ 	.word	0x000000ff
        /*0100*/ 	.word	0x00000058
        /*0104*/ 	.short	0x0100
        /*0106*/ 	.byte	0x0c
	.zero		1


	//   ....[6]....
        /*0108*/ 	.word	0x00000880
        /*010c*/ 	.word	0x000000ff
        /*0110*/ 	.word	0x00000030
        /*0114*/ 	.short	0x0100
        /*0116*/ 	.byte	0x0d
	.zero		1


	//   ....[7]....
        /*0118*/ 	.word	0x000008d0
        /*011c*/ 	.word	0x000000ff
        /*0120*/ 	.word	0x00000038
        /*0124*/ 	.short	0x0100
        /*0126*/ 	.byte	0x0d
	.zero		1


	//   ....[8]....
        /*0128*/ 	.word	0x000008e0
        /*012c*/ 	.word	0x000000ff
        /*0130*/ 	.word	0x00000040
        /*0134*/ 	.short	0x0100
        /*0136*/ 	.byte	0x0d
	.zero		1


	//   ....[9]....
        /*0138*/ 	.word	0x000008f0
        /*013c*/ 	.word	0x000000ff
        /*0140*/ 	.word	0x00000048
        /*0144*/ 	.short	0x0100
        /*0146*/ 	.byte	0x0d
	.zero		1


	//   ....[10]....
        /*0148*/ 	.word	0x00001840
        /*014c*/ 	.word	0x00000061
        /*0150*/ 	.word	0xfffffff8
        /*0154*/ 	.short	0x010a
        /*0156*/ 	.byte	0x3f
	.zero		1


	//   ....[11]....
        /*0158*/ 	.word	0x00001a10
        /*015c*/ 	.word	0x00000003
        /*0160*/ 	.word	0x00000000
        /*0164*/ 	.short	0x010a
        /*0166*/ 	.byte	0x3f
	.zero		1


	//   ....[12]....
        /*0168*/ 	.word	0x00001a70
        /*016c*/ 	.word	0x00000003
        /*0170*/ 	.word	0x00000000
        /*0174*/ 	.short	0x010a
        /*0176*/ 	.byte	0x3f
	.zero		1


	//   ....[13]....
        /*0178*/ 	.word	0x00002310
        /*017c*/ 	.word	0x000000ff
        /*0180*/ 	.word	0x00000000
        /*0184*/ 	.short	0x010a
        /*0186*/ 	.byte	0x04
	.zero		1


	//   ....[14]....
        /*0188*/ 	.word	0x00002350
        /*018c*/ 	.word	0x000000ff
        /*0190*/ 	.word	0x00000000
        /*0194*/ 	.short	0x010a
        /*0196*/ 	.byte	0x04
	.zero		1


	//   ....[15]....
        /*0198*/ 	.word	0x00002b00
        /*019c*/ 	.word	0x00000005
        /*01a0*/ 	.word	0x00000000
        /*01a4*/ 	.short	0x0101
        /*01a6*/ 	.byte	0x3f
	.zero		1


	//   ....[16]....
        /*01a8*/ 	.word	0x00002c00
        /*01ac*/ 	.word	0x00000065
        /*01b0*/ 	.word	0x00000000
        /*01b4*/ 	.short	0x0101
        /*01b6*/ 	.byte	0x32
	.zero		1


	//   ....[17]....
        /*01b8*/ 	.word	0x00002cf0
        /*01bc*/ 	.word	0x00000003
        /*01c0*/ 	.word	0x00000000
        /*01c4*/ 	.short	0x0101
        /*01c6*/ 	.byte	0x3f
	.zero		1


	//   ....[18]....
        /*01c8*/ 	.word	0x00002d50
        /*01cc*/ 	.word	0x00000061
        /*01d0*/ 	.word	0x00000008
        /*01d4*/ 	.short	0x010a
        /*01d6*/ 	.byte	0x3f
	.zero		1


	//   ....[19]....
        /*01d8*/ 	.word	0x00006e50
        /*01dc*/ 	.word	0x00000062
        /*01e0*/ 	.word	0x00000000
        /*01e4*/ 	.short	0x0101
        /*01e6*/ 	.byte	0x32
	.zero		1


	//   ....[20]....
        /*01e8*/ 	.word	0x000078a0
        /*01ec*/ 	.word	0x00000007
        /*01f0*/ 	.word	0x00000010
        /*01f4*/ 	.short	0x010a
        /*01f6*/ 	.byte	0x3f
	.zero		1


	//   ....[21]....
        /*01f8*/ 	.word	0x00007e90
        /*01fc*/ 	.word	0x00000003
        /*0200*/ 	.word	0x00000058
        /*0204*/ 	.short	0x0101
        /*0206*/ 	.byte	0x3f
	.zero		1


	//   ....[22]....
        /*0208*/ 	.word	0x00008600
        /*020c*/ 	.word	0x00000007
        /*0210*/ 	.word	0x00000000
        /*0214*/ 	.short	0x010a
        /*0216*/ 	.byte	0x3f
	.zero		1


	//   ....[23]....
        /*0218*/ 	.word	0x00008680
        /*021c*/ 	.word	0x00000003
        /*0220*/ 	.word	0x00000000
        /*0224*/ 	.short	0x010a
        /*0226*/ 	.byte	0x3f
	.zero		1


	//   ....[24]....
        /*0228*/ 	.word	0x000086e0
        /*022c*/ 	.word	0x00000061
        /*0230*/ 	.word	0xfffffff8
        /*0234*/ 	.short	0x010a
        /*0236*/ 	.byte	0x3f
	.zero		1


	//   ....[25]....
        /*0238*/ 	.word	0x00008730
        /*023c*/ 	.word	0x00000003
        /*0240*/ 	.word	0x00000000
        /*0244*/ 	.short	0x010a
        /*0246*/ 	.byte	0x3f
	.zero		1


	//   ....[26]....
        /*0248*/ 	.word	0x00008790
        /*024c*/ 	.word	0x00000005
        /*0250*/ 	.word	0x00000000
        /*0254*/ 	.short	0x010a
        /*0256*/ 	.byte	0x3f
	.zero		1


	//   ....[27]....
        /*0258*/ 	.word	0x000087e0
        /*025c*/ 	.word	0x00000061
        /*0260*/ 	.word	0x00000008
        /*0264*/ 	.short	0x010a
        /*0266*/ 	.byte	0x3f
	.zero		1


	//   ....[28]....
        /*0268*/ 	.word	0x000088b0
        /*026c*/ 	.word	0x00000007
        /*0270*/ 	.word	0x00000010
        /*0274*/ 	.short	0x010a
        /*0276*/ 	.byte	0x3f
	.zero		1


	//   ....[29]....
        /*0278*/ 	.word	0x00008980
        /*027c*/ 	.word	0x00000007
        /*0280*/ 	.word	0x00000000
        /*0284*/ 	.short	0x010a
        /*0286*/ 	.byte	0x3f
	.zero		1


	//----- nvinfo : EIATTR_NUM_MBARRIERS
	.align		4
.L_35:
        /*0288*/ 	.byte	0x03, 0x38
        /*028a*/ 	.short	0x000a


	//----- nvinfo : EIATTR_EXIT_INSTR_OFFSETS
	.align		4
        /*028c*/ 	.byte	0x04, 0x1c
        /*028e*/ 	.short	(.L_37 - .L_36)


	//   ....[0]....
.L_36:
        /*0290*/ 	.word	0x00001450


	//   ....[1]....
        /*0294*/ 	.word	0x000014b0


	//   ....[2]....
        /*0298*/ 	.word	0x00007590


	//   ....[3]....
        /*029c*/ 	.word	0x000075c0


	//   ....[4]....
        /*02a0*/ 	.word	0x000086d0


	//----- nvinfo : EIATTR_MAX_THREADS
	.align		4
.L_37:
        /*02a4*/ 	.byte	0x04, 0x05
        /*02a6*/ 	.short	(.L_39 - .L_38)
.L_38:
        /*02a8*/ 	.word	0x00000180
        /*02ac*/ 	.word	0x00000001
        /*02b0*/ 	.word	0x00000001


	//----- nvinfo : EIATTR_CRS_STACK_SIZE
	.align		4
.L_39:
        /*02b4*/ 	.byte	0x04, 0x1e
        /*02b6*/ 	.short	(.L_41 - .L_40)
.L_40:
        /*02b8*/ 	.word	0x00000000


	//----- nvinfo : EIATTR_CBANK_PARAM_SIZE
	.align		4
.L_41:
        /*02bc*/ 	.byte	0x03, 0x19
        /*02be*/ 	.short	0x0470


	//----- nvinfo : EIATTR_PARAM_CBANK
	.align		4
        /*02c0*/ 	.byte	0x04, 0x0a
        /*02c2*/ 	.short	(.L_43 - .L_42)
	.align		4
.L_42:
        /*02c4*/ 	.word	index@(.nv.constant0._ZN7cutlass13device_kernelINS_4gemm6kernel13GemmUniversalIN4cute5tupleIJiiiiEEENS1_10collective13CollectiveMmaINS1_34MainloopSm90TmaGmmaWarpSpecializedILi2ENS5_IJNS4_1CILi2EEENSA_ILi1EEESC_EEENS1_32KernelTmaWarpSpecializedPingpongEEENS5_IJNSA_ILi64EEENSA_ILi128EEENSA_ILi256EEEEEENS_6half_tENS5_IJlSC_lEEESK_SL_NS4_8TiledMMAINS4_8MMA_AtomIJNS4_4SM904GMMA26MMA_64x128x16_F32F16F16_SSILNSP_5MajorE0ELSR_0ELNSP_7ScaleInE1ELSS_1EEEEEENS4_6LayoutINS5_IJSC_SC_SC_EEENS5_IJNSA_ILi0EEESX_SX_EEEEENS5_IJNS4_10UnderscoreES10_S10_EEEEENS4_13SM90_TMA_LOADENS4_14ComposedLayoutINS4_7SwizzleILi3ELi4ELi3EEENS4_18smem_ptr_flag_bitsILi16EEENSV_INS5_IJNSA_ILi8EEESG_EEENS5_IJSG_SC_EEEEEEEvNS4_8identityENS4_23SM90_TMA_LOAD_MULTICASTES1D_vS1E_EENS_8epilogue10collective6detail29Sm90TmaWarpSpecializedAdapterINS1I_15DefaultEpilogueISK_SL_SL_NS1H_6thread17LinearCombinationISK_Li1EffLNS1M_9ScaleType4KindE0ELNS_15FloatRoundStyleE2ESK_EENS1_15EpilogueDefaultEEEEEvvEEEEvNT_6ParamsE)
        /*02c8*/ 	.short	0x0210
        /*02ca*/ 	.short	0x0470


	//----- nvinfo : EIATTR_SW_WAR
	.align		4
.L_43:
        /*02cc*/ 	.byte	0x04, 0x36
        /*02ce*/ 	.short	(.L_45 - .L_44)
.L_44:
        /*02d0*/ 	.word	0x00000008
.L_45:


//--------------------- .nv.callgraph             --------------------------
	.section	.nv.callgraph,"",@"SHT_CUDA_CALLGRAPH"
	.align	4
	.sectionentsize	8
	.align		4
        /*0000*/ 	.word	0x00000000
	.align		4
        /*0004*/ 	.word	0xffffffff
	.align		4
        /*0008*/ 	.word	index@(_ZN7cutlass13device_kernelINS_4gemm6kernel13GemmUniversalIN4cute5tupleIJiiiiEEENS1_10collective13CollectiveMmaINS1_34MainloopSm90TmaGmmaWarpSpecializedILi2ENS5_IJNS4_1CILi2EEENSA_ILi1EEESC_EEENS1_32KernelTmaWarpSpecializedPingpongEEENS5_IJNSA_ILi64EEENSA_ILi128EEENSA_ILi256EEEEEENS_6half_tENS5_IJlSC_lEEESK_SL_NS4_8TiledMMAINS4_8MMA_AtomIJNS4_4SM904GMMA26MMA_64x128x16_F32F16F16_SSILNSP_5MajorE0ELSR_0ELNSP_7ScaleInE1ELSS_1EEEEEENS4_6LayoutINS5_IJSC_SC_SC_EEENS5_IJNSA_ILi0EEESX_SX_EEEEENS5_IJNS4_10UnderscoreES10_S10_EEEEENS4_13SM90_TMA_LOADENS4_14ComposedLayoutINS4_7SwizzleILi3ELi4ELi3EEENS4_18smem_ptr_flag_bitsILi16EEENSV_INS5_IJNSA_ILi8EEESG_EEENS5_IJSG_SC_EEEEEEEvNS4_8identityENS4_23SM90_TMA_LOAD_MULTICASTES1D_vS1E_EENS_8epilogue10collective6detail29Sm90TmaWarpSpecializedAdapterINS1I_15DefaultEpilogueISK_SL_SL_NS1H_6thread17LinearCombinationISK_Li1EffLNS1M_9ScaleType4KindE0ELNS_15FloatRoundStyleE2ESK_EENS1_15EpilogueDefaultEEEEEvvEEEEvNT_6ParamsE)
	.align		4
        /*000c*/ 	.word	index@(__assertfail)
	.align		4
        /*0010*/ 	.word	0x00000000
	.align		4
        /*0014*/ 	.word	0xfffffffe
	.align		4
        /*0018*/ 	.word	0x00000000
	.align		4
        /*001c*/ 	.word	0xfffffffd
	.align		4
        /*0020*/ 	.word	0x00000000
	.align		4
        /*0024*/ 	.word	0xfffffffc


//--------------------- .nv.constant4             --------------------------
	.section	.nv.constant4,"a",@progbits
	.align	8
	.align		8
.nv.constant4:
        /*0000*/ 	.dword	__assertfail
	.align		8
        /*0008*/ 	.dword	__unnamed_1
	.align		8
        /*0010*/ 	.dword	_ZN39_INTERNAL_1febfa78_4_k_cu_a926c3c8_38234cuda3std3__45__cpo5beginE
	.align		8
        /*0018*/ 	.dword	_ZN39_INTERNAL_1febfa78_4_k_cu_a926c3c8_38234cuda3std3__45__cpo3endE
	.align		8
        /*0020*/ 	.dword	_ZN39_INTERNAL_1febfa78_4_k_cu_a926c3c8_38234cuda3std3__45__cpo6cbeginE
	.align		8
        /*0028*/ 	.dword	_ZN39_INTERNAL_1febfa78_4_k_cu_a926c3c8_38234cuda3std3__45__cpo4cendE
	.align		8
        /*0030*/ 	.dword	_ZN39_INTERNAL_1febfa78_4_k_cu_a926c3c8_38234cuda3std3__441_GLOBAL__N__1febfa78_4_k_cu_a926c3c8_38236ignoreE
	.align		8
        /*0038*/ 	.dword	_ZN39_INTERNAL_1febfa78_4_k_cu_a926c3c8_38234cuda3std3__419piecewise_constructE
	.align		8
        /*0040*/ 	.dword	_ZN39_INTERNAL_1febfa78_4_k_cu_a926c3c8_38234cuda3std3__48in_placeE
	.align		8
        /*0048*/ 	.dword	_ZN39_INTERNAL_1febfa78_4_k_cu_a926c3c8_38234cuda3std6ranges3__45__cpo4swapE
	.align		8
        /*0050*/ 	.dword	_ZN39_INTERNAL_1febfa78_4_k_cu_a926c3c8_38234cuda3std6ranges3__45__cpo9iter_moveE
	.align		8
        /*0058*/ 	.dword	_ZN39_INTERNAL_1febfa78_4_k_cu_a926c3c8_38234cute7productE
	.align		8
        /*0060*/ 	.dword	_ZN39_INTERNAL_1febfa78_4_k_cu_a926c3c8_38234cute1_E
	.align		8
        /*0068*/ 	.dword	$str$22
	.align		8
        /*0070*/ 	.dword	$str$23


//--------------------- .text._ZN7cutlass13device_kernelINS_4gemm6kernel13GemmUniversalIN4cute5tupleIJiiiiEEENS1_10collective13CollectiveMmaINS1_34MainloopSm90TmaGmmaWarpSpecializedILi2ENS5_IJNS4_1CILi2EEENSA_ILi1EEESC_EEENS1_32KernelTmaWarpSpecializedPingpongEEENS5_IJNSA_ILi64EEENSA_ILi128EEENSA_ILi256EEEEEENS_6half_tENS5_IJlSC_lEEESK_SL_NS4_8TiledMMAINS4_8MMA_AtomIJNS4_4SM904GMMA26MMA_64x128x16_F32F16F16_SSILNSP_5MajorE0ELSR_0ELNSP_7ScaleInE1ELSS_1EEEEEENS4_6LayoutINS5_IJSC_SC_SC_EEENS5_IJNSA_ILi0EEESX_SX_EEEEENS5_IJNS4_10UnderscoreES10_S10_EEEEENS4_13SM90_TMA_LOADENS4_14ComposedLayoutINS4_7SwizzleILi3ELi4ELi3EEENS4_18smem_ptr_flag_bitsILi16EEENSV_INS5_IJNSA_ILi8EEESG_EEENS5_IJSG_SC_EEEEEEEvNS4_8identityENS4_23SM90_TMA_LOAD_MULTICASTES1D_vS1E_EENS_8epilogue10collective6detail29Sm90TmaWarpSpecializedAdapterINS1I_15DefaultEpilogueISK_SL_SL_NS1H_6thread17LinearCombinationISK_Li1EffLNS1M_9ScaleType4KindE0ELNS_15FloatRoundStyleE2ESK_EENS1_15EpilogueDefaultEEEEEvvEEEEvNT_6ParamsE --------------------------
	.section	.text._ZN7cutlass13device_kernelINS_4gemm6kernel13GemmUniversalIN4cute5tupleIJiiiiEEENS1_10collective13CollectiveMmaINS1_34MainloopSm90TmaGmmaWarpSpecializedILi2ENS5_IJNS4_1CILi2EEENSA_ILi1EEESC_EEENS1_32KernelTmaWarpSpecializedPingpongEEENS5_IJNSA_ILi64EEENSA_ILi128EEENSA_ILi256EEEEEENS_6half_tENS5_IJlSC_lEEESK_SL_NS4_8TiledMMAINS4_8MMA_AtomIJNS4_4SM904GMMA26MMA_64x128x16_F32F16F16_SSILNSP_5MajorE0ELSR_0ELNSP_7ScaleInE1ELSS_1EEEEEENS4_6LayoutINS5_IJSC_SC_SC_EEENS5_IJNSA_ILi0EEESX_SX_EEEEENS5_IJNS4_10UnderscoreES10_S10_EEEEENS4_13SM90_TMA_LOADENS4_14ComposedLayoutINS4_7SwizzleILi3ELi4ELi3EEENS4_18smem_ptr_flag_bitsILi16EEENSV_INS5_IJNSA_ILi8EEESG_EEENS5_IJSG_SC_EEEEEEEvNS4_8identityENS4_23SM90_TMA_LOAD_MULTICASTES1D_vS1E_EENS_8epilogue10collective6detail29Sm90TmaWarpSpecializedAdapterINS1I_15DefaultEpilogueISK_SL_SL_NS1H_6thread17LinearCombinationISK_Li1EffLNS1M_9ScaleType4KindE0ELNS_15FloatRoundStyleE2ESK_EENS1_15EpilogueDefaultEEEEEvvEEEEvNT_6ParamsE,"ax",@progbits
	.align	128
.text._ZN7cutlass13device_kernelINS_4gemm6kernel13GemmUniversalIN4cute5tupleIJiiiiEEENS1_10collective13CollectiveMmaINS1_34MainloopSm90TmaGmmaWarpSpecializedILi2ENS5_IJNS4_1CILi2EEENSA_ILi1EEESC_EEENS1_32KernelTmaWarpSpecializedPingpongEEENS5_IJNSA_ILi64EEENSA_ILi128EEENSA_ILi256EEEEEENS_6half_tENS5_IJlSC_lEEESK_SL_NS4_8TiledMMAINS4_8MMA_AtomIJNS4_4SM904GMMA26MMA_64x128x16_F32F16F16_SSILNSP_5MajorE0ELSR_0ELNSP_7ScaleInE1ELSS_1EEEEEENS4_6LayoutINS5_IJSC_SC_SC_EEENS5_IJNSA_ILi0EEESX_SX_EEEEENS5_IJNS4_10UnderscoreES10_S10_EEEEENS4_13SM90_TMA_LOADENS4_14ComposedLayoutINS4_7SwizzleILi3ELi4ELi3EEENS4_18smem_ptr_flag_bitsILi16EEENSV_INS5_IJNSA_ILi8EEESG_EEENS5_IJSG_SC_EEEEEEEvNS4_8identityENS4_23SM90_TMA_LOAD_MULTICASTES1D_vS1E_EENS_8epilogue10collective6detail29Sm90TmaWarpSpecializedAdapterINS1I_15DefaultEpilogueISK_SL_SL_NS1H_6thread17LinearCombinationISK_Li1EffLNS1M_9ScaleType4KindE0ELNS_15FloatRoundStyleE2ESK_EENS1_15EpilogueDefaultEEEEEvvEEEEvNT_6ParamsE:
        .type           _ZN7cutlass13device_kernelINS_4gemm6kernel13GemmUniversalIN4cute5tupleIJiiiiEEENS1_10collective13CollectiveMmaINS1_34MainloopSm90TmaGmmaWarpSpecializedILi2ENS5_IJNS4_1CILi2EEENSA_ILi1EEESC_EEENS1_32KernelTmaWarpSpecializedPingpongEEENS5_IJNSA_ILi64EEENSA_ILi128EEENSA_ILi256EEEEEENS_6half_tENS5_IJlSC_lEEESK_SL_NS4_8TiledMMAINS4_8MMA_AtomIJNS4_4SM904GMMA26MMA_64x128x16_F32F16F16_SSILNSP_5MajorE0ELSR_0ELNSP_7ScaleInE1ELSS_1EEEEEENS4_6LayoutINS5_IJSC_SC_SC_EEENS5_IJNSA_ILi0EEESX_SX_EEEEENS5_IJNS4_10UnderscoreES10_S10_EEEEENS4_13SM90_TMA_LOADENS4_14ComposedLayoutINS4_7SwizzleILi3ELi4ELi3EEENS4_18smem_ptr_flag_bitsILi16EEENSV_INS5_IJNSA_ILi8EEESG_EEENS5_IJSG_SC_EEEEEEEvNS4_8identityENS4_23SM90_TMA_LOAD_MULTICASTES1D_vS1E_EENS_8epilogue10collective6detail29Sm90TmaWarpSpecializedAdapterINS1I_15DefaultEpilogueISK_SL_SL_NS1H_6thread17LinearCombinationISK_Li1EffLNS1M_9ScaleType4KindE0ELNS_15FloatRoundStyleE2ESK_EENS1_15EpilogueDefaultEEEEEvvEEEEvNT_6ParamsE,@function
        .size           _ZN7cutlass13device_kernelINS_4gemm6kernel13GemmUniversalIN4cute5tupleIJiiiiEEENS1_10collective13CollectiveMmaINS1_34MainloopSm90TmaGmmaWarpSpecializedILi2ENS5_IJNS4_1CILi2EEENSA_ILi1EEESC_EEENS1_32KernelTmaWarpSpecializedPingpongEEENS5_IJNSA_ILi64EEENSA_ILi128EEENSA_ILi256EEEEEENS_6half_tENS5_IJlSC_lEEESK_SL_NS4_8TiledMMAINS4_8MMA_AtomIJNS4_4SM904GMMA26MMA_64x128x16_F32F16F16_SSILNSP_5MajorE0ELSR_0ELNSP_7ScaleInE1ELSS_1EEEEEENS4_6LayoutINS5_IJSC_SC_SC_EEENS5_IJNSA_ILi0EEESX_SX_EEEEENS5_IJNS4_10UnderscoreES10_S10_EEEEENS4_13SM90_TMA_LOADENS4_14ComposedLayoutINS4_7SwizzleILi3ELi4ELi3EEENS4_18smem_ptr_flag_bitsILi16EEENSV_INS5_IJNSA_ILi8EEESG_EEENS5_IJSG_SC_EEEEEEEvNS4_8identityENS4_23SM90_TMA_LOAD_MULTICASTES1D_vS1E_EENS_8epilogue10collective6detail29Sm90TmaWarpSpecializedAdapterINS1I_15DefaultEpilogueISK_SL_SL_NS1H_6thread17LinearCombinationISK_Li1EffLNS1M_9ScaleType4KindE0ELNS_15FloatRoundStyleE2ESK_EENS1_15EpilogueDefaultEEEEEvvEEEEvNT_6ParamsE,(.L_x_196 - _ZN7cutlass13device_kernelINS_4gemm6kernel13GemmUniversalIN4cute5tupleIJiiiiEEENS1_10collective13CollectiveMmaINS1_34MainloopSm90TmaGmmaWarpSpecializedILi2ENS5_IJNS4_1CILi2EEENSA_ILi1EEESC_EEENS1_32KernelTmaWarpSpecializedPingpongEEENS5_IJNSA_ILi64EEENSA_ILi128EEENSA_ILi256EEEEEENS_6half_tENS5_IJlSC_lEEESK_SL_NS4_8TiledMMAINS4_8MMA_AtomIJNS4_4SM904GMMA26MMA_64x128x16_F32F16F16_SSILNSP_5MajorE0ELSR_0ELNSP_7ScaleInE1ELSS_1EEEEEENS4_6LayoutINS5_IJSC_SC_SC_EEENS5_IJNSA_ILi0EEESX_SX_EEEEENS5_IJNS4_10UnderscoreES10_S10_EEEEENS4_13SM90_TMA_LOADENS4_14ComposedLayoutINS4_7SwizzleILi3ELi4ELi3EEENS4_18smem_ptr_flag_bitsILi16EEENSV_INS5_IJNSA_ILi8EEESG_EEENS5_IJSG_SC_EEEEEEEvNS4_8identityENS4_23SM90_TMA_LOAD_MULTICASTES1D_vS1E_EENS_8epilogue10collective6detail29Sm90TmaWarpSpecializedAdapterINS1I_15DefaultEpilogueISK_SL_SL_NS1H_6thread17LinearCombinationISK_Li1EffLNS1M_9ScaleType4KindE0ELNS_15FloatRoundStyleE2ESK_EENS1_15EpilogueDefaultEEEEEvvEEEEvNT_6ParamsE)
        .other          _ZN7cutlass13device_kernelINS_4gemm6kernel13GemmUniversalIN4cute5tupleIJiiiiEEENS1_10collective13CollectiveMmaINS1_34MainloopSm90TmaGmmaWarpSpecializedILi2ENS5_IJNS4_1CILi2EEENSA_ILi1EEESC_EEENS1_32KernelTmaWarpSpecializedPingpongEEENS5_IJNSA_ILi64EEENSA_ILi128EEENSA_ILi256EEEEEENS_6half_tENS5_IJlSC_lEEESK_SL_NS4_8TiledMMAINS4_8MMA_AtomIJNS4_4SM904GMMA26MMA_64x128x16_F32F16F16_SSILNSP_5MajorE0ELSR_0ELNSP_7ScaleInE1ELSS_1EEEEEENS4_6LayoutINS5_IJSC_SC_SC_EEENS5_IJNSA_ILi0EEESX_SX_EEEEENS5_IJNS4_10UnderscoreES10_S10_EEEEENS4_13SM90_TMA_LOADENS4_14ComposedLayoutINS4_7SwizzleILi3ELi4ELi3EEENS4_18smem_ptr_flag_bitsILi16EEENSV_INS5_IJNSA_ILi8EEESG_EEENS5_IJSG_SC_EEEEEEEvNS4_8identityENS4_23SM90_TMA_LOAD_MULTICASTES1D_vS1E_EENS_8epilogue10collective6detail29Sm90TmaWarpSpecializedAdapterINS1I_15DefaultEpilogueISK_SL_SL_NS1H_6thread17LinearCombinationISK_Li1EffLNS1M_9ScaleType4KindE0ELNS_15FloatRoundStyleE2ESK_EENS1_15EpilogueDefaultEEEEEvvEEEEvNT_6ParamsE,@"STO_CUDA_ENTRY STV_DEFAULT"
_ZN7cutlass13device_kernelINS_4gemm6kernel13GemmUniversalIN4cute5tupleIJiiiiEEENS1_10collective13CollectiveMmaINS1_34MainloopSm90TmaGmmaWarpSpecializedILi2ENS5_IJNS4_1CILi2EEENSA_ILi1EEESC_EEENS1_32KernelTmaWarpSpecializedPingpongEEENS5_IJNSA_ILi64EEENSA_ILi128EEENSA_ILi256EEEEEENS_6half_tENS5_IJlSC_lEEESK_SL_NS4_8TiledMMAINS4_8MMA_AtomIJNS4_4SM904GMMA26MMA_64x128x16_F32F16F16_SSILNSP_5MajorE0ELSR_0ELNSP_7ScaleInE1ELSS_1EEEEEENS4_6LayoutINS5_IJSC_SC_SC_EEENS5_IJNSA_ILi0EEESX_SX_EEEEENS5_IJNS4_10UnderscoreES10_S10_EEEEENS4_13SM90_TMA_LOADENS4_14ComposedLayoutINS4_7SwizzleILi3ELi4ELi3EEENS4_18smem_ptr_flag_bitsILi16EEENSV_INS5_IJNSA_ILi8EEESG_EEENS5_IJSG_SC_EEEEEEEvNS4_8identityENS4_23SM90_TMA_LOAD_MULTICASTES1D_vS1E_EENS_8epilogue10collective6detail29Sm90TmaWarpSpecializedAdapterINS1I_15DefaultEpilogueISK_SL_SL_NS1H_6thread17LinearCombinationISK_Li1EffLNS1M_9ScaleType4KindE0ELNS_15FloatRoundStyleE2ESK_EENS1_15EpilogueDefaultEEEEEvvEEEEvNT_6ParamsE:
[----:B------:R-:W0:Y:S01]  /*0000*/  LDC R1, c[0x0][0x28] ;  /* 0x00000a00ff017b82 */ /* 0x000e220000000800 */
[----:B------:R-:W1:Y:S01]  /*0010*/  S2R R3, SR_TID.X ;  /* 0x0000000000037919 */ /* 0x000e620000002100 */
[----:B------:R-:W-:Y:S01]  /*0020*/  ELECT P0, URZ, PT ;  /* 0x00000000003f782f */ /* 0x000fe20003800000 */
[----:B------:R-:W-:Y:S01]  /*0030*/  BSSY B0, `(.L_x_0) ;  /* 0x0000014000007945 */ /* 0x000fe20003800000 */
[--C-:B-1----:R-:W-:Y:S02]  /*0040*/  SHF.R.U32.HI R0, RZ, 0x5, R3.reuse ;  /* 0x00000005ff007819 */ /* 0x102fe40000011603 */
[----:B------:R-:W-:-:S03]  /*0050*/  SHF.R.U32.HI R5, RZ, 0x7, R3 ;  /* 0x00000007ff057819 */ /* 0x000fc60000011603 */
[----:B------:R-:W1:Y:S02]  /*0060*/  SHFL.IDX PT, R2, R0, RZ, 0x1f ;  /* 0x00001fff00027589 */ /* 0x000e6400000e0000 */
[----:B-1----:R-:W-:Y:S02]  /*0070*/  R2UR UR6, R2 ;  /* 0x00000000020672ca */ /* 0x002fe400000e0000 */
[----:B------:R1:W2:Y:S11]  /*0080*/  SHFL.IDX PT, R2, R5, RZ, 0x1f ;  /* 0x00001fff05027589 */ /* 0x0002b600000e0000 */
[----:B------:R-:W-:-:S02]  /*0090*/  USHF.R.S32.HI UR4, URZ, 0x1f, UR6 ;  /* 0x0000001f3f047899 */ /* 0x000fc40008011406 */
[----:B------:R-:W-:Y:S02]  /*00a0*/  ISETP.NE.OR P0, PT, RZ, UR6, !P0 ;  /* 0x00000006ff007c0c */ /* 0x000fe4000c705670 */
[----:B------:R-:W-:-:S04]  /*00b0*/  ULEA.HI UR4, UR4, UR6, URZ, 0x2 ;  /* 0x0000000604047291 */ /* 0x000fc8000f8f103f */
[----:B------:R-:W-:-:S04]  /*00c0*/  ULOP3.LUT UR4, UR4, 0xfffffffc, URZ, 0xc0, !UPT ;  /* 0xfffffffc04047892 */ /* 0x000fc8000f8ec03f */
[----:B------:R-:W-:-:S03]  /*00d0*/  UIADD3 UR6, UR6, -UR4, URZ ;  /* 0x8000000406067290 */ /* 0x000fc6000fffe03f */
[----:B012---:R-:W-:Y:S09]  /*00e0*/  @P0 BRA `(.L_x_1) ;  /* 0x0000000000200947 */ /* 0x007ff20003800000 */
[----:B------:R-:W-:Y:S02]  /*00f0*/  ULDC.64 UR4, c[0x0][0x198] ;  /* 0x0000660000047ab9 */ /* 0x000fe40000000a00 */
[----:B------:R-:W-:Y:S02]  /*0100*/  UIADD3 UR8, UP0, UR4, 0xf0, URZ ;  /* 0x000000f004087890 */ /* 0x000fe4000ff1e03f */
[----:B------:R-:W-:Y:S02]  /*0110*/  UIADD3 UR4, UP1, UR4, 0x1f0, URZ ;  /* 0x000001f004047890 */ /* 0x000fe4000ff3e03f */
[----:B------:R-:W-:Y:S02]  /*0120*/  UIADD3.X UR9, URZ, UR5, URZ, UP0, !UPT ;  /* 0x000000053f097290 */ /* 0x000fe400087fe43f */
[----:B------:R-:W-:-:S07]  /*0130*/  UIADD3.X UR5, URZ, UR5, URZ, UP1, !UPT ;  /* 0x000000053f057290 */ /* 0x000fce0008ffe43f */
[----:B------:R0:W-:Y:S02]  /*0140*/  UTMACCTL.PF [UR8] ;  /* 0x00000000080079b9 */ /* 0x0001e40008040000 */
[----:B------:R0:W-:Y:S02]  /*0150*/  UTMACCTL.PF [UR4] ;  /* 0x00000000040079b9 */ /* 0x0001e40008040000 */
[----:B0-----:R-:W-:Y:S01]  /*0160*/  NOP ;  /* 0x0000000000007918 */ /* 0x001fe20000000000 */
.L_x_1:
[----:B------:R-:W-:Y:S05]  /*0170*/  BSYNC B0 ;  /* 0x0000000000007941 */ /* 0x000fea0003800000 */
.L_x_0:
[----:B------:R-:W0:Y:S01]  /*0180*/  SHFL.IDX PT, R6, R0, RZ, 0x1f ;  /* 0x00001fff00067589 */ /* 0x000e2200000e0000 */
[----:B------:R-:W-:Y:S01]  /*0190*/  R2UR UR19, R2 ;  /* 0x00000000021372ca */ /* 0x000fe200000e0000 */
[----:B------:R-:W-:-:S04]  /*01a0*/  UISETP.NE.AND UP0, UPT, UR6, 0x3, UPT ;  /* 0x000000030600788c */ /* 0x000fc8000bf05270 */
[----:B------:R-:W-:-:S08]  /*01b0*/  UISETP.EQ.OR UP0, UPT, UR6, URZ, !UP0 ;  /* 0x0000003f0600728c */ /* 0x000fd0000c702670 */
[----:B------:R-:W-:Y:S02]  /*01c0*/  UIADD3 UR14, UR19, -0x1, URZ ;  /* 0xffffffff130e7890 */ /* 0x000fe4000fffe03f */
[----:B------:R-:W-:Y:S02]  /*01d0*/  UISETP.EQ.AND UP0, UPT, UR19, URZ, UP0 ;  /* 0x0000003f1300728c */ /* 0x000fe40008702270 */
[----:B------:R-:W-:Y:S02]  /*01e0*/  UISETP.GE.U32.AND UP1, UPT, UR14, 0x2, UPT ;  /* 0x000000020e00788c */ /* 0x000fe4000bf26070 */
[----:B------:R-:W-:Y:S01]  /*01f0*/  USEL UR39, URZ, 0x1, !UP0 ;  /* 0x000000013f277887 */ /* 0x000fe2000c000000 */
[----:B0-----:R-:W-:-:S03]  /*0200*/  ISETP.NE.AND P0, PT, R6, RZ, PT ;  /* 0x000000ff0600720c */ /* 0x001fc60003f05270 */
[----:B------:R-:W-:-:S10]  /*0210*/  USEL UR39, UR39, 0x2, UP1 ;  /* 0x0000000227277887 */ /* 0x000fd40008800000 */
[----:B------:R-:W-:Y:S05]  /*0220*/  @P0 BRA `(.L_x_2) ;  /* 0x0000000000480947 */ /* 0x000fea0003800000 */
[----:B------:R-:W0:Y:S01]  /*0230*/  S2UR UR7, SR_CgaCtaId ;  /* 0x00000000000779c3 */ /* 0x000e220000008800 */
[----:B------:R-:W-:Y:S01]  /*0240*/  UMOV UR4, 0x400 ;  /* 0x0000040000047882 */ /* 0x000fe20000000000 */
[----:B------:R-:W-:Y:S01]  /*0250*/  UMOV UR5, 0x1 ;  /* 0x0000000100057882 */ /* 0x000fe20000000000 */
[----:B------:R-:W-:Y:S01]  /*0260*/  UMOV UR8, 0x2 ;  /* 0x0000000200087882 */ /* 0x000fe20000000000 */
[----:B------:R-:W-:Y:S01]  /*0270*/  ELECT P0, URZ, PT ;  /* 0x00000000003f782f */ /* 0x000fe20003800000 */
[----:B------:R-:W-:-:S04]  /*0280*/  UIADD3 UR8, -UR8, 0x100000, URZ ;  /* 0x0010000008087890 */ /* 0x000fc8000fffe13f */
[----:B------:R-:W-:Y:S02]  /*0290*/  USHF.L.U32 UR9, UR8, 0xb, URZ ;  /* 0x0000000b08097899 */ /* 0x000fe4000800063f */
[----:B------:R-:W-:Y:S02]  /*02a0*/  USHF.L.U32 UR8, UR8, 0x1, URZ ;  /* 0x0000000108087899 */ /* 0x000fe4000800063f */
[----:B0-----:R-:W-:Y:S02]  /*02b0*/  ULEA UR7, UR7, UR4, 0x18 ;  /* 0x0000000407077291 */ /* 0x001fe4000f8ec03f */
[----:B------:R-:W-:-:S04]  /*02c0*/  UIADD3 UR4, -UR5, 0x100000, URZ ;  /* 0x0010000005047890 */ /* 0x000fc8000fffe13f */
[----:B------:R-:W-:Y:S02]  /*02d0*/  USHF.L.U32 UR5, UR4, 0xb, URZ ;  /* 0x0000000b04057899 */ /* 0x000fe4000800063f */
[----:B------:R-:W-:Y:S01]  /*02e0*/  USHF.L.U32 UR4, UR4, 0x1, URZ ;  /* 0x0000000104047899 */ /* 0x000fe2000800063f */
[----:B------:R-:W0:Y:S11]  /*02f0*/  FENCE.VIEW.ASYNC.S ;  /* 0x00000000000073c6 */ /* 0x000e360000000000 */
[----:B0-----:R0:W1:Y:S01]  /*0300*/  SYNCS.EXCH.64 URZ, [UR7], UR4 ;  /* 0x00000004073f75b2 */ /* 0x0010620008000100 */
[----:B------:R0:W2:Y:S01]  /*0310*/  SYNCS.EXCH.64 URZ, [UR7+0x10], UR8 ;  /* 0x00001008073f75b2 */ /* 0x0000a20008000100 */
[----:B------:R0:W3:Y:S01]  /*0320*/  SYNCS.EXCH.64 URZ, [UR7+0x8], UR4 ;  /* 0x00000804073f75b2 */ /* 0x0000e20008000100 */
[----:B------:R0:W4:Y:S01]  /*0330*/  SYNCS.EXCH.64 URZ, [UR7+0x18], UR8 ;  /* 0x00001808073f75b2 */ /* 0x0001220008000100 */
[----:B------:R-:W-:Y:S01]  /*0340*/  NOP ;  /* 0x0000000000007918 */ /* 0x000fe20000000000 */
.L_x_2:
[----:B------:R-:W5:Y:S01]  /*0350*/  S2UR UR15, SR_CTAID.X ;  /* 0x00000000000f79c3 */ /* 0x000f620000002500 */
[----:B------:R-:W-:Y:S01]  /*0360*/  SHF.R.S32.HI R2, RZ, 0x1f, R3 ;  /* 0x0000001fff027819 */ /* 0x000fe20000011403 */
[----:B------:R-:W1:Y:S01]  /*0370*/  SHFL.IDX PT, R7, R0, RZ, 0x1f ;  /* 0x00001fff00077589 */ /* 0x000e6200000e0000 */
[----:B------:R-:W-:Y:S02]  /*0380*/  ELECT P0, URZ, PT ;  /* 0x00000000003f782f */ /* 0x000fe40003800000 */
[----:B------:R-:W-:Y:S01]  /*0390*/  SHF.R.S32.HI R11, RZ, 0x1f, R6 ;  /* 0x0000001fff0b7819 */ /* 0x000fe20000011406 */
[----:B0-----:R-:W-:Y:S01]  /*03a0*/  ULDC UR4, c[0x0][0x150] ;  /* 0x0000540000047ab9 */ /* 0x001fe20000000800 */
[----:B------:R-:W-:Y:S01]  /*03b0*/  LEA.HI R2, R2, R3, RZ, 0x7 ;  /* 0x0000000302027211 */ /* 0x000fe200078f38ff */
[----:B------:R-:W0:Y:S01]  /*03c0*/  SHFL.IDX PT, R8, R0, RZ, 0x1f ;  /* 0x00001fff00087589 */ /* 0x000e2200000e0000 */
[----:B------:R-:W2:Y:S01]  /*03d0*/  S2UR UR8, SR_CTAID.Y ;  /* 0x00000000000879c3 */ /* 0x000ea20000002600 */
[----:B------:R-:W-:-:S02]  /*03e0*/  ELECT P1, URZ, PT ;  /* 0x00000000003f782f */ /* 0x000fc40003820000 */
[----:B------:R-:W-:Y:S01]  /*03f0*/  LOP3.LUT R2, R2, 0xffffff80, RZ, 0xc0, !PT ;  /* 0xffffff8002027812 */ /* 0x000fe200078ec0ff */
[----:B------:R-:W-:Y:S01]  /*0400*/  ULDC UR7, c[0x0][0x144] ;  /* 0x0000510000077ab9 */ /* 0x000fe20000000800 */
[----:B------:R-:W-:Y:S01]  /*0410*/  LEA.HI R11, R11, R6, RZ, 0x2 ;  /* 0x000000060b0b7211 */ /* 0x000fe200078f10ff */
[----:B------:R-:W-:Y:S01]  /*0420*/  UMOV UR18, 0x80 ;  /* 0x0000008000127882 */ /* 0x000fe20000000000 */
[----:B------:R-:W-:Y:S01]  /*0430*/  NOP ;  /* 0x0000000000007918 */ /* 0x000fe20000000000 */
[----:B------:R-:W-:Y:S01]  /*0440*/  IMAD.IADD R4, R3, 0x1, -R2 ;  /* 0x0000000103047824 */ /* 0x000fe200078e0a02 */
[----:B------:R-:W-:Y:S01]  /*0450*/  LOP3.LUT R11, R11, 0x3ffffffc, RZ, 0xc0, !PT ;  /* 0x3ffffffc0b0b7812 */ /* 0x000fe200078ec0ff */
[----:B------:R-:W-:Y:S01]  /*0460*/  NOP ;  /* 0x0000000000007918 */ /* 0x000fe20000000000 */
[----:B------:R-:W-:Y:S01]  /*0470*/  ULDC UR17, c[0x0][0x148] ;  /* 0x0000520000117ab9 */ /* 0x000fe20000000800 */
[----:B------:R-:W-:Y:S01]  /*0480*/  IMAD.MOV.U32 R23, RZ, RZ, 0x1 ;  /* 0x00000001ff177424 */ /* 0x000fe200078e00ff */
[----:B------:R-:W-:Y:S01]  /*0490*/  SHF.R.S32.HI R9, RZ, 0x1f, R4 ;  /* 0x0000001fff097819 */ /* 0x000fe20000011404 */
[----:B------:R-:W-:Y:S01]  /*04a0*/  IMAD.IADD R11, R6, 0x1, -R11 ;  /* 0x00000001060b7824 */ /* 0x000fe200078e0a0b */
[----:B------:R-:W3:Y:S01]  /*04b0*/  SHFL.IDX PT, R5, R5, RZ, 0x1f ;  /* 0x00001fff05057589 */ /* 0x000ee200000e0000 */
[----:B------:R-:W-:-:S02]  /*04c0*/  ISETP.NE.AND P2, PT, RZ, UR19, PT ;  /* 0x00000013ff007c0c */ /* 0x000fc4000bf45270 */
[----:B-----5:R-:W-:Y:S02]  /*04d0*/  I2FP.F32.U32 R10, UR15 ;  /* 0x0000000f000a7c45 */ /* 0x020fe40008201000 */
[----:B------:R-:W-:Y:S02]  /*04e0*/  LEA.HI R2, R9, R4, RZ, 0x3 ;  /* 0x0000000409027211 */ /* 0x000fe400078f18ff */
[----:B-1----:R-:W-:Y:S01]  /*04f0*/  ISETP.NE.OR P0, PT, R7, RZ, !P0 ;  /* 0x000000ff0700720c */ /* 0x002fe20004705670 */
[----:B------:R-:W-:Y:S01]  /*0500*/  FMUL R10, R10, UR4 ;  /* 0x000000040a0a7c20 */ /* 0x000fe20008400000 */
[--C-:B------:R-:W-:Y:S01]  /*0510*/  SHF.R.S32.HI R7, RZ, 0x3, R2.reuse ;  /* 0x00000003ff077819 */ /* 0x100fe20000011402 */
[----:B------:R-:W-:Y:S01]  /*0520*/  ULDC UR4, c[0x0][0x154] ;  /* 0x0000550000047ab9 */ /* 0x000fe20000000800 */
[----:B------:R-:W-:Y:S02]  /*0530*/  SHF.R.S32.HI R2, RZ, 0x1f, R2 ;  /* 0x0000001fff027819 */ /* 0x000fe40000011402 */
[----:B0-----:R-:W-:Y:S01]  /*0540*/  ISETP.NE.OR P1, PT, R8, RZ, !P1 ;  /* 0x000000ff0800720c */ /* 0x001fe20004f25670 */
[----:B------:R-:W0:Y:S01]  /*0550*/  F2I.U32.TRUNC.NTZ R10, R10 ;  /* 0x0000000a000a7305 */ /* 0x000e22000020f000 */
[----:B------:R-:W-:-:S02]  /*0560*/  LEA.HI R2, R2, R7, RZ, 0x2 ;  /* 0x0000000702027211 */ /* 0x000fc400078f10ff */
[----:B--2---:R-:W-:Y:S02]  /*0570*/  I2FP.F32.U32 R0, UR8 ;  /* 0x0000000800007c45 */ /* 0x004fe40008201000 */
[----:B------:R-:W-:Y:S01]  /*0580*/  LOP3.LUT R2, R2, 0xfffffffc, RZ, 0xc0, !PT ;  /* 0xfffffffc02027812 */ /* 0x000fe200078ec0ff */
[----:B------:R-:W-:Y:S02]  /*0590*/  VOTEU.ALL UP0, P0 ;  /* 0x00000000003f7886 */ /* 0x000fe40000000000 */
[----:B------:R-:W-:Y:S02]  /*05a0*/  FMUL R6, R0, UR4 ;  /* 0x0000000400067c20 */ /* 0x000fe40008400000 */
[----:B------:R-:W-:Y:S01]  /*05b0*/  IMAD.IADD R2, R7, 0x1, -R2 ;  /* 0x0000000107027824 */ /* 0x000fe200078e0a02 */
[----:B------:R-:W1:Y:S01]  /*05c0*/  @!UP0 S2UR UR11, SR_CgaCtaId ;  /* 0x00000000000b89c3 */ /* 0x000e620000008800 */
[----:B------:R-:W-:Y:S01]  /*05d0*/  VOTEU.ALL UP1, P1 ;  /* 0x00000000003f7886 */ /* 0x000fe20000820000 */
[----:B------:R-:W-:Y:S01]  /*05e0*/  @!UP0 UMOV UR10, 0x400 ;  /* 0x00000400000a8882 */ /* 0x000fe20000000000 */
[----:B------:R-:W-:Y:S01]  /*05f0*/  IMAD R2, R11, 0x4, R2 ;  /* 0x000000040b027824 */ /* 0x000fe200078e0202 */
[----:B0-----:R-:W-:Y:S01]  /*0600*/  R2UR UR4, R10 ;  /* 0x000000000a0472ca */ /* 0x001fe200000e0000 */
[----:B------:R-:W0:Y:S01]  /*0610*/  F2I.U32.TRUNC.NTZ R6, R6 ;  /* 0x0000000600067305 */ /* 0x000e22000020f000 */
[----:B------:R-:W-:Y:S01]  /*0620*/  @!UP1 UMOV UR13, 0x400 ;  /* 0x00000400000d9882 */ /* 0x000fe20000000000 */
[C---:B------:R-:W-:Y:S01]  /*0630*/  IMAD.SHL.U32 R7, R2.reuse, 0x4, RZ ;  /* 0x0000000402077824 */ /* 0x040fe200078e00ff */
[----:B------:R-:W-:Y:S01]  /*0640*/  LEA.HI R0, R2, R2, RZ, 0x1 ;  /* 0x0000000202007211 */ /* 0x000fe200078f08ff */
[----:B------:R-:W2:Y:S01]  /*0650*/  @!UP1 S2UR UR16, SR_CgaCtaId ;  /* 0x00000000001099c3 */ /* 0x000ea20000008800 */
[----:B------:R-:W-:Y:S01]  /*0660*/  VOTEU.ALL UP2, P1 ;  /* 0x00000000003f7886 */ /* 0x000fe20000840000 */
[----:B------:R-:W-:Y:S01]  /*0670*/  VOTEU.ALL UP3, P1 ;  /* 0x00000000003f7886 */ /* 0x000fe20000860000 */
[----:B------:R-:W-:Y:S01]  /*0680*/  LOP3.LUT R11, R0, 0xfffffffe, RZ, 0xc0, !PT ;  /* 0xfffffffe000b7812 */ /* 0x000fe200078ec0ff */
[----:B------:R-:W-:Y:S01]  /*0690*/  VOTEU.ALL UP4, P1 ;  /* 0x00000000003f7886 */ /* 0x000fe20000880000 */
[----:B------:R-:W-:Y:S01]  /*06a0*/  LOP3.LUT R22, R2, 0xc, R7, 0x78, !PT ;  /* 0x0000000c02167812 */ /* 0x000fe200078e7807 */
[----:B------:R-:W-:-:S02]  /*06b0*/  VOTEU.ALL UP5, P1 ;  /* 0x00000000003f7886 */ /* 0x000fc400008a0000 */
[----:B------:R-:W-:Y:S01]  /*06c0*/  IMAD.IADD R11, R2, 0x1, -R11 ;  /* 0x00000001020b7824 */ /* 0x000fe200078e0a0b */
[----:B------:R-:W-:Y:S01]  /*06d0*/  UIADD3 UR4, -UR4, URZ, URZ ;  /* 0x0000003f04047290 */ /* 0x000fe2000fffe13f */
[----:B------:R-:W5:Y:S01]  /*06e0*/  LDC R2, c[0x0][0x140] ;  /* 0x00005000ff027b82 */ /* 0x000f620000000800 */
[----:B0-----:R-:W-:Y:S02]  /*06f0*/  R2UR UR9, R6 ;  /* 0x00000000060972ca */ /* 0x001fe400000e0000 */
[----:B------:R-:W-:Y:S02]  /*0700*/  UIMAD UR7, UR7, UR4, UR15 ;  /* 0x00000004070772a4 */ /* 0x000fe4000f8e020f */
[----:B-1----:R-:W-:Y:S01]  /*0710*/  @!UP0 ULEA UR12, UR11, UR10, 0x18 ;  /* 0x0000000a0b0c8291 */ /* 0x002fe2000f8ec03f */
[----:B------:R-:W-:Y:S01]  /*0720*/  UMOV UR4, 0x20 ;  /* 0x0000002000047882 */ /* 0x000fe20000000000 */
[----:B------:R-:W-:-:S04]  /*0730*/  @!UP1 UIADD3 UR10, -UR18, 0x100000, URZ ;  /* 0x00100000120a9890 */ /* 0x000fc8000fffe13f */
[----:B------:R-:W-:Y:S02]  /*0740*/  @!UP1 USHF.L.U32 UR11, UR10, 0xb, URZ ;  /* 0x0000000b0a0b9899 */ /* 0x000fe4000800063f */
[----:B------:R-:W-:Y:S01]  /*0750*/  @!UP1 USHF.L.U32 UR10, UR10, 0x1, URZ ;  /* 0x000000010a0a9899 */ /* 0x000fe2000800063f */
[----:B------:R-:W-:Y:S01]  /*0760*/  ISETP.NE.AND P3, PT, R11, UR7, PT ;  /* 0x000000070b007c0c */ /* 0x000fe2000bf65270 */
[----:B------:R-:W-:-:S04]  /*0770*/  @!UP0 UIADD3 UR4, -UR4, 0x100000, URZ ;  /* 0x0010000004048890 */ /* 0x000fc8000fffe13f */
[----:B------:R-:W-:Y:S02]  /*0780*/  @!UP0 USHF.L.U32 UR5, UR4, 0xb, URZ ;  /* 0x0000000b04058899 */ /* 0x000fe4000800063f */
[----:B------:R-:W-:Y:S01]  /*0790*/  @!UP0 USHF.L.U32 UR4, UR4, 0x1, URZ ;  /* 0x0000000104048899 */ /* 0x000fe2000800063f */
[----:B------:R-:W-:Y:S01]  /*07a0*/  VOTEU.ALL UP0, P0 ;  /* 0x00000000003f7886 */ /* 0x000fe20000000000 */
[----:B--2---:R-:W-:Y:S01]  /*07b0*/  @!UP1 ULEA UR13, UR16, UR13, 0x18 ;  /* 0x0000000d100d9291 */ /* 0x004fe2000f8ec03f */
[----:B------:R-:W-:Y:S01]  /*07c0*/  VOTEU.ALL UP1, P0 ;  /* 0x00000000003f7886 */ /* 0x000fe20000020000 */
[----:B------:R-:W-:Y:S01]  /*07d0*/  UIADD3 UR9, -UR9, URZ, URZ ;  /* 0x0000003f09097290 */ /* 0x000fe2000fffe13f */
[----:B------:R-:W-:Y:S01]  /*07e0*/  LOP3.LUT P0, RZ, R4, 0x7, RZ, 0xc0, !PT ;  /* 0x0000000704ff7812 */ /* 0x000fe2000780c0ff */
[----:B------:R-:W0:Y:S06]  /*07f0*/  FENCE.VIEW.ASYNC.S ;  /* 0x00000000000073c6 */ /* 0x000e2c0000000000 */
[----:B0-----:R-:W0:Y:S01]  /*0800*/  @!UP0 SYNCS.EXCH.64 URZ, [UR12+0x50], UR4 ;  /* 0x000050040c3f85b2 */ /* 0x001e220008000100 */
[----:B------:R-:W-:-:S02]  /*0810*/  @P3 LEA.HI R0, R22, R22, RZ, 0x1 ;  /* 0x0000001616003211 */ /* 0x000fc400078f08ff */
[----:B-----5:R-:W-:Y:S02]  /*0820*/  ISETP.EQ.U32.AND P1, PT, R2, 0x1, PT ;  /* 0x000000010200780c */ /* 0x020fe40003f22070 */
[----:B------:R-:W-:Y:S02]  /*0830*/  @P3 SHF.R.S32.HI R0, RZ, 0x1, R0 ;  /* 0x00000001ff003819 */ /* 0x000fe40000011400 */
[----:B------:R-:W-:Y:S01]  /*0840*/  ISETP.LT.U32.AND P0, PT, R22, 0x2, !P0 ;  /* 0x000000021600780c */ /* 0x000fe20004701070 */
[----:B------:R1:W2:Y:S01]  /*0850*/  @!UP1 SYNCS.EXCH.64 URZ, [UR12+0x58], UR4 ;  /* 0x000058040c3f95b2 */ /* 0x0002a20008000100 */
[----:B------:R-:W-:Y:S01]  /*0860*/  NOP ;  /* 0x0000000000007918 */ /* 0x000fe20000000000 */
[----:B-1----:R-:W-:Y:S01]  /*0870*/  UIMAD UR4, UR17, UR9, UR8 ;  /* 0x00000009110472a4 */ /* 0x002fe2000f8e0208 */
[----:B------:R1:W0:Y:S05]  /*0880*/  @!UP2 SYNCS.EXCH.64 URZ, [UR13+0x30], UR10 ;  /* 0x0000300a0d3fa5b2 */ /* 0x00022a0008000100 */
[----:B------:R-:W-:-:S02]  /*0890*/  @P3 ISETP.NE.AND P4, PT, R0, UR4, PT ;  /* 0x0000000400003c0c */ /* 0x000fc4000bf85270 */
[----:B------:R-:W-:Y:S02]  /*08a0*/  SEL R0, RZ, 0x1, !P0 ;  /* 0x00000001ff007807 */ /* 0x000fe40004000000 */
[----:B------:R-:W-:-:S04]  /*08b0*/  @P3 SEL R23, RZ, 0x1, P4 ;  /* 0x00000001ff173807 */ /* 0x000fc80002000000 */
[----:B------:R-:W-:Y:S01]  /*08c0*/  LOP3.LUT R23, R23, R0, RZ, 0xc0, !PT ;  /* 0x0000000017177212 */ /* 0x000fe200078ec0ff */
[----:B------:R1:W0:Y:S01]  /*08d0*/  @!UP3 SYNCS.EXCH.64 URZ, [UR13+0x38], UR10 ;  /* 0x0000380a0d3fb5b2 */ /* 0x0002220008000100 */
[----:B------:R1:W0:Y:S01]  /*08e0*/  @!UP4 SYNCS.EXCH.64 URZ, [UR13+0x40], UR10 ;  /* 0x0000400a0d3fc5b2 */ /* 0x0002220008000100 */
[----:B------:R1:W0:Y:S01]  /*08f0*/  @!UP5 SYNCS.EXCH.64 URZ, [UR13+0x48], UR10 ;  /* 0x0000480a0d3fd5b2 */ /* 0x0002220008000100 */
[----:B------:R-:W-:Y:S01]  /*0900*/  NOP ;  /* 0x0000000000007918 */ /* 0x000fe20000000000 */
[----:B-1-3--:R-:W-:Y:S05]  /*0910*/  @!P1 BRA `(.L_x_3) ;  /* 0x0000000000089947 */ /* 0x00afea0003800000 */
[----:B0-2-4-:R-:W-:Y:S01]  /*0920*/  UCGABAR_ARV ;  /* 0x00000000000079c7 */ /* 0x015fe20008000000 */
[----:B------:R-:W-:Y:S05]  /*0930*/  BRA `(.L_x_4) ;  /* 0x0000000000047947 */ /* 0x000fea0003800000 */
.L_x_3:
[----:B0-2-4-:R-:W-:Y:S01]  /*0940*/  NOP ;  /* 0x0000000000007918 */ /* 0x015fe20000000000 */
.L_x_4:
[----:B------:R-:W-:Y:S01]  /*0950*/  ULDC.64 UR4, c[0x0][0x598] ;  /* 0x0001660000047ab9 */ /* 0x000fe20000000a00 */
[----:B------:R-:W-:Y:S01]  /*0960*/  ULDC.64 UR52, c[0x0][0x208] ;  /* 0x0000820000347ab9 */ /* 0x000fe20000000a00 */
[----:B------:R-:W-:-:S04]  /*0970*/  ISETP.NE.U32.AND P0, PT, RZ, UR4, PT ;  /* 0x00000004ff007c0c */ /* 0x000fc8000bf05070 */
[----:B------:R-:W-:-:S13]  /*0980*/  ISETP.NE.AND.EX P0, PT, RZ, UR5, PT, P0 ;  /* 0x00000005ff007c0c */ /* 0x000fda000bf05300 */
[----:B------:R-:W-:Y:S05]  /*0990*/  @!P0 BRA `(.L_x_5) ;  /* 0x00000000001c8947 */ /* 0x000fea0003800000 */
[----:B------:R-:W0:Y:S02]  /*09a0*/  LDC.64 R6, c[0x0][0x598] ;  /* 0x00016600ff067b82 */ /* 0x000e240000000a00 */
[----:B0-----:R-:W2:Y:S02]  /*09b0*/  LDG.E.64 R6, desc[UR52][R6.64] ;  /* 0x0000003406067981 */ /* 0x001ea4000c1e1b00 */
[----:B--2---:R-:W-:-:S04]  /*09c0*/  ISETP.NE.U32.AND P0, PT, R6, RZ, PT ;  /* 0x000000ff0600720c */ /* 0x004fc80003f05070 */
[----:B------:R-:W-:-:S13]  /*09d0*/  ISETP.NE.AND.EX P0, PT, R7, RZ, PT, P0 ;  /* 0x000000ff0700720c */ /* 0x000fda0003f05300 */
[----:B------:R-:W-:Y:S05]  /*09e0*/  @!P0 BRA `(.L_x_5) ;  /* 0x0000000000088947 */ /* 0x000fea0003800000 */
[----:B------:R0:W5:Y:S01]  /*09f0*/  LD.E R88, desc[UR52][R6.64] ;  /* 0x0000003406587980 */ /* 0x000162000c101900 */
[----:B------:R-:W-:Y:S05]  /*0a00*/  BRA `(.L_x_6) ;  /* 0x0000000000247947 */ /* 0x000fea0003800000 */
.L_x_5:
[----:B------:R-:W-:Y:S02]  /*0a10*/  ULDC.64 UR4, c[0x0][0x588] ;  /* 0x0001620000047ab9 */ /* 0x000fe40000000a00 */
[----:B------:R-:W-:-:S04]  /*0a20*/  ISETP.NE.U32.AND P0, PT, RZ, UR4, PT ;  /* 0x00000004ff007c0c */ /* 0x000fc8000bf05070 */
[----:B------:R-:W-:-:S13]  /*0a30*/  ISETP.NE.AND.EX P0, PT, RZ, UR5, PT, P0 ;  /* 0x00000005ff007c0c */ /* 0x000fda000bf05300 */
[----:B------:R-:W-:Y:S05]  /*0a40*/  @!P0 BRA `(.L_x_7) ;  /* 0x00000000000c8947 */ /* 0x000fea0003800000 */
[----:B------:R-:W0:Y:S02]  /*0a50*/  LDC.64 R88, c[0x0][0x588] ;  /* 0x00016200ff587b82 */ /* 0x000e240000000a00 */
[----:B0-----:R1:W5:Y:S01]  /*0a60*/  LDG.E R88, desc[UR52][R88.64] ;  /* 0x0000003458587981 */ /* 0x001362000c1e1900 */
[----:B------:R-:W-:Y:S05]  /*0a70*/  BRA `(.L_x_6) ;  /* 0x0000000000087947 */ /* 0x000fea0003800000 */
.L_x_7:
[----:B------:R-:W-:Y:S02]  /*0a80*/  ULDC UR4, c[0x0][0x580] ;  /* 0x0001600000047ab9 */ /* 0x000fe40000000800 */
[----:B------:R-:W-:-:S07]  /*0a90*/  IMAD.U32 R88, RZ, RZ, UR4 ;  /* 0x00000004ff587e24 */ /* 0x000fce000f8e00ff */
.L_x_6:
[----:B------:R-:W-:Y:S02]  /*0aa0*/  ULDC.64 UR4, c[0x0][0x5a0] ;  /* 0x0001680000047ab9 */ /* 0x000fe40000000a00 */
[----:B------:R-:W-:-:S04]  /*0ab0*/  ISETP.NE.U32.AND P0, PT, RZ, UR4, PT ;  /* 0x00000004ff007c0c */ /* 0x000fc8000bf05070 */
[----:B------:R-:W-:-:S13]  /*0ac0*/  ISETP.NE.AND.EX P0, PT, RZ, UR5, PT, P0 ;  /* 0x00000005ff007c0c */ /* 0x000fda000bf05300 */
[----:B------:R-:W-:Y:S05]  /*0ad0*/  @!P0 BRA `(.L_x_8) ;  /* 0x00000000001c8947 */ /* 0x000fea0003800000 */
[----:B0-----:R-:W0:Y:S02]  /*0ae0*/  LDC.64 R6, c[0x0][0x5a0] ;  /* 0x00016800ff067b82 */ /* 0x001e240000000a00 */
[----:B0-----:R-:W2:Y:S02]  /*0af0*/  LDG.E.64 R6, desc[UR52][R6.64] ;  /* 0x0000003406067981 */ /* 0x001ea4000c1e1b00 */
[----:B--2---:R-:W-:-:S04]  /*0b00*/  ISETP.NE.U32.AND P0, PT, R6, RZ, PT ;  /* 0x000000ff0600720c */ /* 0x004fc80003f05070 */
[----:B------:R-:W-:-:S13]  /*0b10*/  ISETP.NE.AND.EX P0, PT, R7, RZ, PT, P0 ;  /* 0x000000ff0700720c */ /* 0x000fda0003f05300 */
[----:B------:R-:W-:Y:S05]  /*0b20*/  @!P0 BRA `(.L_x_8) ;  /* 0x0000000000088947 */ /* 0x000fea0003800000 */
[----:B-1----:R0:W5:Y:S01]  /*0b30*/  LD.E R89, desc[UR52][R6.64] ;  /* 0x0000003406597980 */ /* 0x002162000c101900 */
[----:B------:R-:W-:Y:S05]  /*0b40*/  BRA `(.L_x_9) ;  /* 0x0000000000247947 */ /* 0x000fea0003800000 */
.L_x_8:
[----:B------:R-:W-:Y:S02]  /*0b50*/  ULDC.64 UR4, c[0x0][0x590] ;  /* 0x0001640000047ab9 */ /* 0x000fe40000000a00 */
[----:B------:R-:W-:-:S04]  /*0b60*/  ISETP.NE.U32.AND P0, PT, RZ, UR4, PT ;  /* 0x00000004ff007c0c */ /* 0x000fc8000bf05070 */
[----:B------:R-:W-:-:S13]  /*0b70*/  ISETP.NE.AND.EX P0, PT, RZ, UR5, PT, P0 ;  /* 0x00000005ff007c0c */ /* 0x000fda000bf05300 */
[----:B------:R-:W-:Y:S05]  /*0b80*/  @!P0 BRA `(.L_x_10) ;  /* 0x00000000000c8947 */ /* 0x000fea0003800000 */
[----:B0-----:R-:W1:Y:S02]  /*0b90*/  LDC.64 R6, c[0x0][0x590] ;  /* 0x00016400ff067b82 */ /* 0x001e640000000a00 */
[----:B-1----:R1:W5:Y:S01]  /*0ba0*/  LDG.E R89, desc[UR52][R6.64] ;  /* 0x0000003406597981 */ /* 0x002362000c1e1900 */
[----:B------:R-:W-:Y:S05]  /*0bb0*/  BRA `(.L_x_9) ;  /* 0x0000000000087947 */ /* 0x000fea0003800000 */
.L_x_10:
[----:B------:R-:W-:Y:S02]  /*0bc0*/  ULDC UR4, c[0x0][0x584] ;  /* 0x0001610000047ab9 */ /* 0x000fe40000000800 */
[----:B-1----:R-:W-:-:S07]  /*0bd0*/  IMAD.U32 R89, RZ, RZ, UR4 ;  /* 0x00000004ff597e24 */ /* 0x002fce000f8e00ff */
.L_x_9:
[----:B------:R-:W-:Y:S01]  /*0be0*/  ULDC UR4, c[0x0][0x65c] ;  /* 0x0001970000047ab9 */ /* 0x000fe20000000800 */
[----:B01----:R-:W0:Y:S01]  /*0bf0*/  LDC.64 R6, c[0x0][0x650] ;  /* 0x00019400ff067b82 */ /* 0x003e220000000a00 */
[----:B------:R-:W-:Y:S01]  /*0c00*/  UISETP.NE.AND UP2, UPT, UR4, 0x1, UPT ;  /* 0x000000010400788c */ /* 0x000fe2000bf45270 */
[----:B------:R-:W-:Y:S01]  /*0c10*/  IMAD.MOV.U32 R18, RZ, RZ, -0x1 ;  /* 0xffffffffff127424 */ /* 0x000fe200078e00ff */
[----:B------:R-:W-:Y:S01]  /*0c20*/  UISETP.NE.AND UP0, UPT, UR19, 0x2, UPT ;  /* 0x000000021300788c */ /* 0x000fe2000bf05270 */
[----:B------:R-:W-:Y:S01]  /*0c30*/  IMAD.MOV.U32 R2, RZ, RZ, -0x1 ;  /* 0xffffffffff027424 */ /* 0x000fe200078e00ff */
[----:B------:R-:W-:Y:S01]  /*0c40*/  UP2UR UR45, UPR, URZ, 0x4 ;  /* 0x000000043f2d7883 */ /* 0x000fe20008000000 */
[----:B------:R-:W-:-:S06]  /*0c50*/  IMAD.MOV.U32 R19, RZ, RZ, -0x1 ;  /* 0xffffffffff137424 */ /* 0x000fcc00078e00ff */
[----:B------:R-:W-:Y:S01]  /*0c60*/  @UP2 ULDC UR12, c[0x0][0x10] ;  /* 0x00000400000c2ab9 */ /* 0x000fe20000000800 */
[----:B------:R-:W-:Y:S01]  /*0c70*/  @UP2 UMOV UR4, UR8 ;  /* 0x0000000800042c82 */ /* 0x000fe20008000000 */
[----:B------:R-:W-:Y:S01]  /*0c80*/  @UP2 UMOV UR5, URZ ;  /* 0x0000003f00052c82 */ /* 0x000fe20008000000 */
[----:B------:R-:W-:Y:S01]  /*0c90*/  @!UP2 ULDC UR16, c[0x0][0xc] ;  /* 0x000003000010aab9 */ /* 0x000fe20000000800 */
[----:B------:R-:W-:Y:S01]  /*0ca0*/  @UP2 UIMAD.WIDE.U32 UR12, UR15, UR12, UR4 ;  /* 0x0000000c0f0c22a5 */ /* 0x000fe2000f8e0004 */
[----:B------:R-:W-:Y:S02]  /*0cb0*/  ULDC UR10, c[0x0][0xc] ;  /* 0x00000300000a7ab9 */ /* 0x000fe40000000800 */
[----:B------:R-:W-:Y:S01]  /*0cc0*/  @UP2 UMOV UR4, URZ ;  /* 0x0000003f00042c82 */ /* 0x000fe20008000000 */
[----:B------:R-:W-:Y:S01]  /*0cd0*/  UMOV UR5, URZ ;  /* 0x0000003f00057c82 */ /* 0x000fe20008000000 */
[----:B------:R-:W-:Y:S01]  /*0ce0*/  @UP2 UIADD3 UR18, UR13, UR4, URZ ;  /* 0x000000040d122290 */ /* 0x000fe2000fffe03f */
[----:B------:R-:W-:-:S02]  /*0cf0*/  ULDC UR11, c[0x0][0x10] ;  /* 0x00000400000b7ab9 */ /* 0x000fc40000000800 */
[----:B------:R-:W-:Y:S01]  /*0d00*/  UMOV UR4, UR15 ;  /* 0x0000000f00047c82 */ /* 0x000fe20008000000 */
[----:B------:R-:W-:Y:S02]  /*0d10*/  UIMAD.WIDE.U32 UR10, UR10, UR11, URZ ;  /* 0x0000000b0a0a72a5 */ /* 0x000fe4000f8e003f */
[----:B------:R-:W-:Y:S01]  /*0d20*/  @!UP2 UIMAD.WIDE.U32 UR4, UR8, UR16, UR4 ;  /* 0x000000100804a2a5 */ /* 0x000fe2000f8e0004 */
[----:B------:R-:W-:Y:S02]  /*0d30*/  ULDC UR13, c[0x0][0x14] ;  /* 0x00000500000d7ab9 */ /* 0x000fe40000000800 */
[----:B------:R-:W-:Y:S02]  /*0d40*/  UIMAD.WIDE.U32 UR54, UR10, UR13, URZ ;  /* 0x0000000d0a3672a5 */ /* 0x000fe4000f8e003f */
[----:B------:R-:W-:Y:S02]  /*0d50*/  UIMAD UR37, UR11, UR13, URZ ;  /* 0x0000000d0b2572a4 */ /* 0x000fe4000f8e023f */
[----:B------:R-:W-:Y:S01]  /*0d60*/  @!UP2 UMOV UR12, UR4 ;  /* 0x00000004000cac82 */ /* 0x000fe20008000000 */
[----:B------:R-:W-:Y:S01]  /*0d70*/  @!UP2 UMOV UR18, UR5 ;  /* 0x000000050012ac82 */ /* 0x000fe20008000000 */
[----:B------:R-:W-:-:S02]  /*0d80*/  UIADD3 UR37, UR55, UR37, URZ ;  /* 0x0000002537257290 */ /* 0x000fc4000fffe03f */
[----:B------:R-:W-:-:S04]  /*0d90*/  UIADD3 UR4, UP1, UR12, UR54, URZ ;  /* 0x000000360c047290 */ /* 0x000fc8000ff3e03f */
[----:B------:R-:W-:Y:S02]  /*0da0*/  UIADD3.X UR5, UR18, UR37, URZ, UP1, !UPT ;  /* 0x0000002512057290 */ /* 0x000fe40008ffe43f */
[----:B------:R-:W-:Y:S02]  /*0db0*/  USEL UR4, UR4, UR12, !UP0 ;  /* 0x0000000c04047287 */ /* 0x000fe4000c000000 */
[----:B------:R-:W-:-:S04]  /*0dc0*/  USEL UR5, UR5, UR18, !UP0 ;  /* 0x0000001205057287 */ /* 0x000fc8000c000000 */
[----:B0-----:R-:W-:Y:S01]  /*0dd0*/  ISETP.LE.U32.AND P0, PT, R6, UR4, PT ;  /* 0x0000000406007c0c */ /* 0x001fe2000bf03070 */
[----:B------:R-:W-:Y:S02]  /*0de0*/  IMAD.U32 R16, RZ, RZ, UR4 ;  /* 0x00000004ff107e24 */ /* 0x000fe4000f8e00ff */
[----:B------:R-:W-:Y:S02]  /*0df0*/  IMAD.U32 R0, RZ, RZ, UR5 ;  /* 0x00000005ff007e24 */ /* 0x000fe4000f8e00ff */
[----:B------:R-:W-:-:S03]  /*0e00*/  IMAD.U32 R17, RZ, RZ, UR5 ;  /* 0x00000005ff117e24 */ /* 0x000fc6000f8e00ff */
[----:B------:R-:W-:Y:S02]  /*0e10*/  ISETP.GE.U32.AND.EX P0, PT, R0, R7, PT, P0 ;  /* 0x000000070000720c */ /* 0x000fe40003f06100 */
[----:B------:R-:W-:-:S11]  /*0e20*/  PRMT R0, RZ, 0x7610, R0 ;  /* 0x00007610ff007816 */ /* 0x000fd60000000000 */
[----:B------:R-:W-:Y:S05]  /*0e30*/  @P0 BRA `(.L_x_11) ;  /* 0x0000000400500947 */ /* 0x000fea0003800000 */
[----:B------:R-:W-:Y:S01]  /*0e40*/  ULDC.64 UR18, c[0x0][0x628] ;  /* 0x00018a0000127ab9 */ /* 0x000fe20000000a00 */
[C---:B------:R-:W-:Y:S01]  /*0e50*/  R2UR UR20, R16.reuse ;  /* 0x00000000101472ca */ /* 0x040fe200000e0000 */
[----:B------:R-:W-:Y:S01]  /*0e60*/  ULDC UR16, c[0x0][0x630] ;  /* 0x00018c0000107ab9 */ /* 0x000fe20000000800 */
[----:B------:R-:W-:Y:S02]  /*0e70*/  ISETP.NE.U32.AND P0, PT, RZ, UR18, PT ;  /* 0x00000012ff007c0c */ /* 0x000fe4000bf05070 */
[----:B------:R-:W-:Y:S02]  /*0e80*/  R2UR UR4, R16 ;  /* 0x00000000100472ca */ /* 0x000fe400000e0000 */
[----:B------:R-:W-:Y:S02]  /*0e90*/  ISETP.NE.AND.EX P0, PT, RZ, UR19, PT, P0 ;  /* 0x00000013ff007c0c */ /* 0x000fe4000bf05300 */
[----:B------:R-:W-:-:S11]  /*0ea0*/  R2UR UR5, R17 ;  /* 0x00000000110572ca */ /* 0x000fd600000e0000 */
[----:B------:R-:W-:Y:S05]  /*0eb0*/  @!P0 BRA `(.L_x_12) ;  /* 0x0000000000308947 */ /* 0x000fea0003800000 */
[----:B------:R-:W-:Y:S01]  /*0ec0*/  R2UR UR4, R16 ;  /* 0x00000000100472ca */ /* 0x000fe200000e0000 */
[----:B------:R-:W-:Y:S01]  /*0ed0*/  ULDC UR12, c[0x0][0x634] ;  /* 0x00018d00000c7ab9 */ /* 0x000fe20000000800 */
[----:B------:R-:W-:-:S11]  /*0ee0*/  R2UR UR15, R17 ;  /* 0x00000000110f72ca */ /* 0x000fd600000e0000 */
[----:B------:R-:W-:-:S04]  /*0ef0*/  UIADD3 UR12, UP1, UR4, UR12, URZ ;  /* 0x0000000c040c7290 */ /* 0x000fc8000ff3e03f */
[----:B------:R-:W-:-:S04]  /*0f00*/  UIADD3.X UR15, URZ, UR15, URZ, UP1, !UPT ;  /* 0x0000000f3f0f7290 */ /* 0x000fc80008ffe43f */
[----:B------:R-:W-:-:S04]  /*0f10*/  UIMAD.WIDE.U32 UR4, UR15, UR18, URZ ;  /* 0x000000120f0472a5 */ /* 0x000fc8000f8e003f */
[----:B------:R-:W-:Y:S02]  /*0f20*/  UIMAD.WIDE.U32 UR10, UP1, UR12, UR19, UR4 ;  /* 0x000000130c0a72a5 */ /* 0x000fe4000f820004 */
[----:B------:R-:W-:Y:S02]  /*0f30*/  UIMAD.WIDE.U32 UR4, UR12, UR18, URZ ;  /* 0x000000120c0472a5 */ /* 0x000fe4000f8e003f */
[----:B------:R-:W-:Y:S02]  /*0f40*/  UIADD3.X UR13, URZ, URZ, URZ, UP1, !UPT ;  /* 0x0000003f3f0d7290 */ /* 0x000fe40008ffe43f */
[----:B------:R-:W-:Y:S01]  /*0f50*/  UIADD3 URZ, UP1, UR5, UR10, URZ ;  /* 0x0000000a053f7290 */ /* 0x000fe2000ff3e03f */
[----:B------:R-:W-:-:S03]  /*0f60*/  UMOV UR12, UR11 ;  /* 0x0000000b000c7c82 */ /* 0x000fc60008000000 */
[----:B------:R-:W-:-:S12]  /*0f70*/  UIMAD.WIDE.U32.X UR4, UR15, UR19, UR12, UP1 ;  /* 0x000000130f0472a5 */ /* 0x000fd800088e040c */
.L_x_12:
[----:B------:R-:W-:Y:S01]  /*0f80*/  USHF.R.U64 UR4, UR4, UR16, UR5 ;  /* 0x0000001004047299 */ /* 0x000fe20008001205 */
[----:B------:R-:W-:Y:S01]  /*0f90*/  R2UR UR11, R17 ;  /* 0x00000000110b72ca */ /* 0x000fe200000e0000 */
[----:B------:R-:W-:Y:S02]  /*0fa0*/  USHF.R.U32.HI UR5, URZ, UR16, UR5 ;  /* 0x000000103f057299 */ /* 0x000fe40008011605 */
[----:B------:R-:W-:Y:S01]  /*0fb0*/  UIADD3 UR12, UP1, URZ, -UR4, URZ ;  /* 0x800000043f0c7290 */ /* 0x000fe2000ff3e03f */
[----:B------:R-:W-:Y:S01]  /*0fc0*/  ULDC.64 UR18, c[0x0][0x620] ;  /* 0x0001880000127ab9 */ /* 0x000fe20000000a00 */
[----:B------:R-:W-:Y:S02]  /*0fd0*/  UISETP.NE.AND UP2, UPT, UR45, URZ, UPT ;  /* 0x0000003f2d00728c */ /* 0x000fe4000bf45270 */
[----:B------:R-:W-:Y:S01]  /*0fe0*/  UIADD3.X UR5, URZ, ~UR5, URZ, UP1, !UPT ;  /* 0x800000053f057290 */ /* 0x000fe20008ffe43f */
[----:B------:R-:W-:Y:S01]  /*0ff0*/  UMOV UR10, UR20 ;  /* 0x00000014000a7c82 */ /* 0x000fe20008000000 */
[----:B------:R-:W-:-:S02]  /*1000*/  ULDC UR13, c[0x0][0x618] ;  /* 0x00018600000d7ab9 */ /* 0x000fc40000000800 */
[----:B------:R-:W-:Y:S02]  /*1010*/  UIMAD UR5, UR5, UR18, URZ ;  /* 0x00000012050572a4 */ /* 0x000fe4000f8e023f */
[----:B------:R-:W-:Y:S02]  /*1020*/  UIMAD.WIDE.U32 UR10, UR12, UR18, UR10 ;  /* 0x000000120c0a72a5 */ /* 0x000fe4000f8e000a */
[----:B------:R-:W-:Y:S02]  /*1030*/  UIMAD UR12, UR12, UR19, UR5 ;  /* 0x000000130c0c72a4 */ /* 0x000fe4000f8e0205 */
[----:B------:R-:W-:Y:S02]  /*1040*/  @UP2 UIMAD UR7, UR17, UR9, UR8 ;  /* 0x00000009110722a4 */ /* 0x000fe4000f8e0208 */
[----:B------:R-:W-:Y:S01]  /*1050*/  UIADD3 UR11, UR11, UR12, URZ ;  /* 0x0000000c0b0b7290 */ /* 0x000fe2000fffe03f */
[----:B------:R-:W-:Y:S01]  /*1060*/  ULDC.64 UR8, c[0x0][0x640] ;  /* 0x0001900000087ab9 */ /* 0x000fe20000000a00 */
[----:B------:R-:W-:-:S02]  /*1070*/  ULDC UR15, c[0x0][0x608] ;  /* 0x00018200000f7ab9 */ /* 0x000fc40000000800 */
[----:B------:R-:W-:Y:S01]  /*1080*/  USHF.R.U64 UR20, UR10, UR13, UR11 ;  /* 0x0000000d0a147299 */ /* 0x000fe2000800120b */
[----:B------:R-:W-:Y:S01]  /*1090*/  ISETP.NE.U32.AND P0, PT, RZ, UR8, PT ;  /* 0x00000008ff007c0c */ /* 0x000fe2000bf05070 */
[----:B------:R-:W-:Y:S01]  /*10a0*/  USHF.R.U32.HI UR11, URZ, UR13, UR11 ;  /* 0x0000000d3f0b7299 */ /* 0x000fe2000801160b */
[----:B------:R-:W-:Y:S02]  /*10b0*/  ULDC UR21, c[0x0][0x658] ;  /* 0x0001960000157ab9 */ /* 0x000fe40000000800 */
[----:B------:R-:W-:Y:S01]  /*10c0*/  ISETP.NE.AND.EX P0, PT, RZ, UR9, PT, P0 ;  /* 0x00000009ff007c0c */ /* 0x000fe2000bf05300 */
[----:B------:R-:W-:Y:S02]  /*10d0*/  USHF.R.U64 UR25, UR20, UR15, UR11 ;  /* 0x0000000f14197299 */ /* 0x000fe4000800120b */
[----:B------:R-:W-:Y:S01]  /*10e0*/  USHF.R.U32.HI UR11, URZ, UR15, UR11 ;  /* 0x0000000f3f0b7299 */ /* 0x000fe2000801160b */
[----:B------:R-:W-:Y:S01]  /*10f0*/  UMOV UR10, 0xffffffff ;  /* 0xffffffff000a7882 */ /* 0x000fe20000000000 */
[----:B------:R-:W-:Y:S01]  /*1100*/  ULDC UR5, c[0x0][0x600] ;  /* 0x0001800000057ab9 */ /* 0x000fe20000000800 */
[----:B------:R-:W-:-:S02]  /*1110*/  USHF.L.U32 UR10, UR10, UR21, URZ ;  /* 0x000000150a0a7299 */ /* 0x000fc4000800063f */
[----:B------:R-:W-:Y:S02]  /*1120*/  USHF.R.U64 UR26, UR25, UR21, UR11 ;  /* 0x00000015191a7299 */ /* 0x000fe4000800120b */
[----:B------:R-:W-:Y:S02]  /*1130*/  ULOP3.LUT UR15, URZ, UR10, URZ, 0x33, !UPT ;  /* 0x0000000a3f0f7292 */ /* 0x000fe4000f8e333f */
[----:B------:R-:W-:Y:S02]  /*1140*/  UIADD3 UR19, UR5, -0x1, URZ ;  /* 0xffffffff05137890 */ /* 0x000fe4000fffe03f */
[----:B------:R-:W-:Y:S01]  /*1150*/  USHF.R.U32.HI UR11, URZ, UR21, UR11 ;  /* 0x000000153f0b7299 */ /* 0x000fe2000801160b */
[----:B------:R-:W-:Y:S01]  /*1160*/  ULDC UR22, c[0x0][0x648] ;  /* 0x0001920000167ab9 */ /* 0x000fe20000000800 */
[----:B------:R-:W-:Y:S01]  /*1170*/  ULDC UR23, c[0x0][0x638] ;  /* 0x00018e0000177ab9 */ /* 0x000fe20000000800 */
[----:B------:R-:W-:Y:S01]  /*1180*/  UMOV UR24, 0x1 ;  /* 0x0000000100187882 */ /* 0x000fe20000000000 */
[----:B------:R-:W-:Y:S01]  /*1190*/  UMOV UR10, UR26 ;  /* 0x0000001a000a7c82 */ /* 0x000fe20008000000 */
[----:B------:R-:W-:Y:S07]  /*11a0*/  @!P0 BRA `(.L_x_13) ;  /* 0x0000000000308947 */ /* 0x000fee0003800000 */
[----:B------:R-:W-:Y:S02]  /*11b0*/  ULDC UR16, c[0x0][0x64c] ;  /* 0x0001930000107ab9 */ /* 0x000fe40000000800 */
        /* <DEDUP_REMOVED lines=8> */
[----:B------:R-:W-:-:S07]  /*1240*/  UIMAD.WIDE.U32.X UR8, UR18, UR9, UR16, UP1 ;  /* 0x00000009120872a5 */ /* 0x000fce00088e0410 */
[----:B------:R-:W-:Y:S01]  /*1250*/  UMOV UR10, UR8 ;  /* 0x00000008000a7c82 */ /* 0x000fe20008000000 */
[----:B------:R-:W-:-:S05]  /*1260*/  UMOV UR11, UR9 ;  /* 0x00000009000b7c82 */ /* 0x000fca0008000000 */
.L_x_13:
[----:B------:R-:W-:Y:S01]  /*1270*/  USHF.R.U64 UR9, UR10, UR22, UR11 ;  /* 0x000000160a097299 */ /* 0x000fe2000800120b */
[----:B------:R-:W-:Y:S01]  /*1280*/  IMAD.MOV.U32 R0, RZ, RZ, 0x1 ;  /* 0x00000001ff007424 */ /* 0x000fe200078e00ff */
[----:B------:R-:W-:Y:S01]  /*1290*/  USHF.L.U32 UR8, UR24, UR21, URZ ;  /* 0x0000001518087299 */ /* 0x000fe2000800063f */
[----:B------:R-:W-:Y:S01]  /*12a0*/  IMAD.U32 R19, RZ, RZ, UR4 ;  /* 0x00000004ff137e24 */ /* 0x000fe2000f8e00ff */
[----:B------:R-:W-:Y:S02]  /*12b0*/  ULOP3.LUT UR15, UR25, UR15, URZ, 0xc0, !UPT ;  /* 0x0000000f190f7292 */ /* 0x000fe4000f8ec03f */
[----:B------:R-:W-:Y:S02]  /*12c0*/  UIADD3 UR10, -UR9, URZ, URZ ;  /* 0x0000003f090a7290 */ /* 0x000fe4000fffe13f */
[----:B------:R-:W-:Y:S02]  /*12d0*/  UIMAD UR15, UR8, UR9, UR15 ;  /* 0x00000009080f72a4 */ /* 0x000fe4000f8e020f */
[----:B------:R-:W-:-:S02]  /*12e0*/  ULOP3.LUT UR19, UR20, UR19, URZ, 0xc0, !UPT ;  /* 0x0000001314137292 */ /* 0x000fc4000f8ec03f */
[----:B------:R-:W-:Y:S01]  /*12f0*/  UIMAD UR8, UR10, UR23, UR26 ;  /* 0x000000170a0872a4 */ /* 0x000fe2000f8e021a */
[----:B------:R-:W-:Y:S01]  /*1300*/  ULDC UR9, c[0x0][0x610] ;  /* 0x0001840000097ab9 */ /* 0x000fe20000000800 */
[----:B------:R-:W-:Y:S02]  /*1310*/  UISETP.NE.AND UP1, UPT, UR45, URZ, UPT ;  /* 0x0000003f2d00728c */ /* 0x000fe4000bf25270 */
[----:B------:R-:W-:Y:S02]  /*1320*/  UIMAD UR7, UR15, UR9, UR7 ;  /* 0x000000090f0772a4 */ /* 0x000fe4000f8e0207 */
[----:B------:R-:W-:-:S04]  /*1330*/  UIMAD UR8, UR8, UR5, UR19 ;  /* 0x00000005080872a4 */ /* 0x000fc8000f8e0213 */
[----:B------:R-:W-:Y:S02]  /*1340*/  USEL UR5, UR8, UR7, !UP1 ;  /* 0x0000000708057287 */ /* 0x000fe4000c800000 */
[----:B------:R-:W-:-:S04]  /*1350*/  USEL UR7, UR7, UR8, !UP1 ;  /* 0x0000000807077287 */ /* 0x000fc8000c800000 */
[----:B------:R-:W-:Y:S02]  /*1360*/  IMAD.U32 R2, RZ, RZ, UR5 ;  /* 0x00000005ff027e24 */ /* 0x000fe4000f8e00ff */
[----:B------:R-:W-:-:S07]  /*1370*/  IMAD.U32 R18, RZ, RZ, UR7 ;  /* 0x00000007ff127e24 */ /* 0x000fce000f8e00ff */
.L_x_11:
[----:B------:R-:W-:Y:S05]  /*1380*/  @!P1 BRA `(.L_x_14) ;  /* 0x00000000000c9947 */ /* 0x000fea0003800000 */
[----:B------:R-:W-:Y:S01]  /*1390*/  UCGABAR_WAIT ;  /* 0x0000000000007dc7 */ /* 0x000fe20008000000 */
[----:B------:R-:W-:Y:S01]  /*13a0*/  CCTL.IVALL ;  /* 0x00000000ff00798f */ /* 0x000fe20002000000 */
[----:B------:R-:W-:Y:S05]  /*13b0*/  BRA `(.L_x_15) ;  /* 0x0000000000047947 */ /* 0x000fea0003800000 */
.L_x_14:
[----:B------:R-:W-:Y:S06]  /*13c0*/  BAR.SYNC.DEFER_BLOCKING 0x0 ;  /* 0x0000000000007b1d */ /* 0x000fec0000010000 */
.L_x_15:
[----:B------:R-:W-:Y:S02]  /*13d0*/  ULDC UR4, c[0x0][0x28c] ;  /* 0x0000a30000047ab9 */ /* 0x000fe40000000800 */
[----:B------:R-:W-:-:S04]  /*13e0*/  UIADD3 UR4, UR4, 0xff, URZ ;  /* 0x000000ff04047890 */ /* 0x000fc8000fffe03f */
[----:B------:R-:W-:-:S04]  /*13f0*/  USHF.R.S32.HI UR5, URZ, 0x1f, UR4 ;  /* 0x0000001f3f057899 */ /* 0x000fc80008011404 */
[----:B------:R-:W-:-:S04]  /*1400*/  ULEA.HI UR5, UR5, UR4, URZ, 0x8 ;  /* 0x0000000405057291 */ /* 0x000fc8000f8f403f */
[----:B------:R-:W-:Y:S01]  /*1410*/  USHF.R.S32.HI UR38, URZ, 0x8, UR5 ;  /* 0x000000083f267899 */ /* 0x000fe20008011405 */
[----:B------:R-:W-:Y:S11]  /*1420*/  @!P2 BRA `(.L_x_16) ;  /* 0x00000060005ca947 */ /* 0x000ff60003800000 */
[----:B------:R-:W-:-:S06]  /*1430*/  UISETP.GT.U32.AND UP1, UPT, UR14, 0x1, UPT ;  /* 0x000000010e00788c */ /* 0x000fcc000bf24070 */
[----:B------:R-:W-:-:S13]  /*1440*/  PLOP3.LUT P0, PT, PT, PT, UP1, 0x80, 0x0 ;  /* 0x000000000000781c */ /* 0x000fda0003f0f018 */
[----:B------:R-:W-:Y:S05]  /*1450*/  @P0 EXIT ;  /* 0x000000000000094d */ /* 0x000fea0003800000 */
.L_x_17:
[----:B------:R-:W-:-:S08]  /*1460*/  NOP ;  /* 0x0000000000007918 */ /* 0x000fd00000000000 */
[----:B------:R-:W0:Y:S02]  /*1470*/  USETMAXREG.TRY_ALLOC.CTAPOOL UP1, 0xe8 ;  /* 0x000000e8000079c8 */ /* 0x000e240008020600 */
[----:B0-----:R-:W-:-:S13]  /*1480*/  PLOP3.LUT P0, PT, PT, PT, UP1, 0x80, 0x0 ;  /* 0x000000000000781c */ /* 0x001fda0003f0f018 */
[----:B------:R-:W-:Y:S05]  /*1490*/  @!P0 BRA `(.L_x_17) ;  /* 0xfffffffc00f08947 */ /* 0x000fea000383ffff */
[----:B------:R-:W-:-:S13]  /*14a0*/  LOP3.LUT P0, RZ, R0, 0xff, RZ, 0xc0, !PT ;  /* 0x000000ff00ff7812 */ /* 0x000fda000780c0ff */
[----:B------:R-:W-:Y:S05]  /*14b0*/  @!P0 EXIT ;  /* 0x000000000000894d */ /* 0x000fea0003800000 */
[----:B------:R-:W0:Y:S01]  /*14c0*/  S2UR UR5, SR_CgaCtaId ;  /* 0x00000000000579c3 */ /* 0x000e220000008800 */
[CC--:B------:R-:W-:Y:S01]  /*14d0*/  LEA.HI R0, R9.reuse, R4.reuse, RZ, 0x2 ;  /* 0x0000000409007211 */ /* 0x0c0fe200078f10ff */
[----:B------:R-:W-:Y:S01]  /*14e0*/  UMOV UR40, 0x400 ;  /* 0x0000040000287882 */ /* 0x000fe20000000000 */
[----:B------:R-:W-:Y:S01]  /*14f0*/  LEA.HI R9, R9, R4, RZ, 0x5 ;  /* 0x0000000409097211 */ /* 0x000fe200078f28ff */
[----:B------:R-:W-:Y:S01]  /*1500*/  USHF.R.U32.HI UR4, URZ, 0x1, UR38 ;  /* 0x000000013f047899 */ /* 0x000fe20008011626 */
[--C-:B------:R-:W-:Y:S01]  /*1510*/  SHF.R.S32.HI R90, RZ, 0x2, R0.reuse ;  /* 0x00000002ff5a7819 */ /* 0x100fe20000011400 */
[----:B------:R-:W-:Y:S01]  /*1520*/  ULOP3.LUT UR44, UR38, 0x1, URZ, 0xc0, !UPT ;  /* 0x00000001262c7892 */ /* 0x000fe2000f8ec03f */
[----:B------:R-:W-:Y:S01]  /*1530*/  SHF.R.S32.HI R3, RZ, 0x1f, R0 ;  /* 0x0000001fff037819 */ /* 0x000fe20000011400 */
[----:B------:R-:W1:Y:S01]  /*1540*/  LDC.64 R6, c[0x0][0x5c8] ;  /* 0x00017200ff067b82 */ /* 0x000e620000000a00 */
[----:B------:R-:W-:Y:S01]  /*1550*/  SHF.R.S32.HI R9, RZ, 0x5, R9 ;  /* 0x00000005ff097819 */ /* 0x000fe20000011409 */
[----:B------:R-:W-:Y:S01]  /*1560*/  ULDC.64 UR10, c[0x0][0x288] ;  /* 0x0000a200000a7ab9 */ /* 0x000fe20000000a00 */
[----:B------:R-:W-:Y:S01]  /*1570*/  LEA.HI R3, R3, R90, RZ, 0x3 ;  /* 0x0000005a03037211 */ /* 0x000fe200078f18ff */
[----:B------:R-:W-:Y:S01]  /*1580*/  UISETP.LT.AND UP1, UPT, UR38, 0x1, UPT ;  /* 0x000000012600788c */ /* 0x000fe2000bf21270 */
[----:B------:R-:W-:Y:S01]  /*1590*/  IMAD.U32 R96, RZ, RZ, UR10 ;  /* 0x0000000aff607e24 */ /* 0x000fe2000f8e00ff */
[----:B------:R-:W-:Y:S01]  /*15a0*/  ULOP3.LUT UR4, UR4, 0x1, URZ, 0xc0, !UPT ;  /* 0x0000000104047892 */ /* 0x000fe2000f8ec03f */
[----:B------:R-:W-:Y:S01]  /*15b0*/  LOP3.LUT R3, R3, 0xfffffff8, RZ, 0xc0, !PT ;  /* 0xfffffff803037812 */ /* 0x000fe200078ec0ff */
[----:B------:R-:W-:Y:S01]  /*15c0*/  ULDC UR43, c[0x0][0x658] ;  /* 0x00019600002b7ab9 */ /* 0x000fe20000000800 */
[----:B------:R-:W-:Y:S01]  /*15d0*/  UMOV UR6, 0xffffffff ;  /* 0xffffffff00067882 */ /* 0x000fe20000000000 */
[----:B------:R-:W-:Y:S01]  /*15e0*/  ULDC UR8, c[0x0][0x284] ;  /* 0x0000a10000087ab9 */ /* 0x000fe20000000800 */
[----:B------:R-:W-:Y:S01]  /*15f0*/  USEL UR44, UR44, URZ, !UP0 ;  /* 0x0000003f2c2c7287 */ /* 0x000fe2000c000000 */
[----:B------:R-:W-:Y:S01]  /*1600*/  IMAD.IADD R90, R90, 0x1, -R3 ;  /* 0x000000015a5a7824 */ /* 0x000fe200078e0a03 */
[----:B------:R-:W-:Y:S01]  /*1610*/  LOP3.LUT R3, R0, 0xfffffffc, RZ, 0xc0, !PT ;  /* 0xfffffffc00037812 */ /* 0x000fe200078ec0ff */
[----:B------:R-:W-:Y:S01]  /*1620*/  VIADD R0, R5, 0xffffffff ;  /* 0xffffffff05007836 */ /* 0x000fe20000000000 */
[----:B------:R-:W-:Y:S01]  /*1630*/  USEL UR46, UR38, 0x1, UP1 ;  /* 0x00000001262e7887 */ /* 0x000fe20008800000 */
[--C-:B------:R-:W-:Y:S01]  /*1640*/  IMAD R99, R9, -0x10, -R90.reuse ;  /* 0xfffffff009637824 */ /* 0x100fe200078e0a5a */
[----:B0-----:R-:W-:Y:S01]  /*1650*/  ULEA UR40, UR5, UR40, 0x18 ;  /* 0x0000002805287291 */ /* 0x001fe2000f8ec03f */
[----:B------:R-:W-:Y:S01]  /*1660*/  IMAD.IADD R3, R4, 0x1, -R3 ;  /* 0x0000000104037824 */ /* 0x000fe200078e0a03 */
[C---:B------:R-:W-:Y:S01]  /*1670*/  ISETP.NE.AND P0, PT, R0.reuse, RZ, PT ;  /* 0x000000ff0000720c */ /* 0x040fe20003f05270 */
[----:B------:R-:W-:Y:S01]  /*1680*/  IMAD.SHL.U32 R0, R0, 0x8, RZ ;  /* 0x0000000800007824 */ /* 0x000fe200078e00ff */
[----:B------:R-:W-:Y:S01]  /*1690*/  UIADD3 UR50, UR40, 0x30, URZ ;  /* 0x0000003028327890 */ /* 0x000fe2000fffe03f */
[--C-:B------:R-:W-:Y:S01]  /*16a0*/  SHF.R.S32.HI R91, RZ, 0x1f, R90.reuse ;  /* 0x0000001fff5b7819 */ /* 0x100fe2000001145a */
[----:B------:R-:W-:Y:S01]  /*16b0*/  IMAD.SHL.U32 R92, R3, 0x2, RZ ;  /* 0x00000002035c7824 */ /* 0x000fe200078e00ff */
[----:B------:R-:W-:Y:S01]  /*16c0*/  USHF.L.U32 UR6, UR6, UR43, URZ ;  /* 0x0000002b06067299 */ /* 0x000fe2000800063f */
[----:B------:R-:W-:Y:S01]  /*16d0*/  LOP3.LUT R0, R0, 0x8, RZ, 0xc0, !PT ;  /* 0x0000000800007812 */ /* 0x000fe200078ec0ff */
[----:B------:R-:W-:Y:S01]  /*16e0*/  UISETP.EQ.U32.AND UP0, UPT, UR4, 0x1, !UP0 ;  /* 0x000000010400788c */ /* 0x000fe2000c702070 */
[----:B------:R-:W-:Y:S01]  /*16f0*/  IMAD.WIDE R90, R9, 0x10, R90 ;  /* 0x00000010095a7825 */ /* 0x000fe200078e025a */
[C---:B-1----:R-:W-:Y:S01]  /*1700*/  SHF.L.U64.HI R94, R6.reuse, 0x3, R7 ;  /* 0x00000003065e7819 */ /* 0x042fe20000010207 */
[----:B------:R-:W-:Y:S01]  /*1710*/  ULDC UR42, c[0x0][0x600] ;  /* 0x00018000002a7ab9 */ /* 0x000fe20000000800 */
[----:B------:R-:W-:Y:S01]  /*1720*/  SEL R100, RZ, 0x1, P0 ;  /* 0x00000001ff647807 */ /* 0x000fe20000000000 */
[----:B------:R-:W-:Y:S01]  /*1730*/  IMAD.SHL.U32 R95, R6, 0x8, RZ ;  /* 0x00000008065f7824 */ /* 0x000fe200078e00ff */
[----:B------:R-:W-:Y:S01]  /*1740*/  LEA R97, R5, UR50, 0x3 ;  /* 0x0000003205617c11 */ /* 0x000fe2000f8e18ff */
[----:B------:R-:W-:Y:S01]  /*1750*/  IMAD R96, R3, -0x2, R96 ;  /* 0xfffffffe03607824 */ /* 0x000fe200078e0260 */
[C---:B------:R-:W-:Y:S01]  /*1760*/  LOP3.LUT R101, R0.reuse, 0x8, RZ, 0x3c, !PT ;  /* 0x0000000800657812 */ /* 0x040fe200078e3cff */
[----:B------:R-:W-:Y:S01]  /*1770*/  VIADD R99, R99, UR8 ;  /* 0x0000000863637c36 */ /* 0x000fe20008000000 */
[----:B------:R-:W-:Y:S01]  /*1780*/  LOP3.LUT R98, R0, 0x18, RZ, 0x3c, !PT ;  /* 0x0000001800627812 */ /* 0x000fe200078e3cff */
[----:B------:R-:W-:Y:S01]  /*1790*/  UMOV UR7, 0x1 ;  /* 0x0000000100077882 */ /* 0x000fe20000000000 */
[----:B------:R-:W-:Y:S01]  /*17a0*/  SHF.R.S32.HI R93, RZ, 0x1f, R92 ;  /* 0x0000001fff5d7819 */ /* 0x000fe2000001145c */
[----:B------:R-:W-:-:S02]  /*17b0*/  ULOP3.LUT UR49, UR39, 0x1, URZ, 0xfc, !UPT ;  /* 0x0000000127317892 */ /* 0x000fc4000f8efc3f */
[----:B------:R-:W-:Y:S02]  /*17c0*/  USHF.L.U64.HI UR36, UR54, 0x1, UR37 ;  /* 0x0000000136247899 */ /* 0x000fe40008010225 */
[----:B------:R-:W-:Y:S02]  /*17d0*/  UIADD3 UR41, UR11, 0x1fe, URZ ;  /* 0x000001fe0b297890 */ /* 0x000fe4000fffe03f */
[----:B------:R-:W-:Y:S02]  /*17e0*/  UIADD3 UR42, UR42, -0x1, URZ ;  /* 0xffffffff2a2a7890 */ /* 0x000fe4000fffe03f */
[----:B------:R-:W-:Y:S02]  /*17f0*/  USHF.L.U32 UR43, UR7, UR43, URZ ;  /* 0x0000002b072b7299 */ /* 0x000fe4000800063f */
[----:B------:R-:W-:Y:S02]  /*1800*/  UIADD3 UR46, -UR46, UR38, URZ ;  /* 0x000000262e2e7290 */ /* 0x000fe4000fffe13f */
[----:B------:R-:W-:-:S02]  /*1810*/  ULOP3.LUT UR47, URZ, UR6, URZ, 0x33, !UPT ;  /* 0x000000063f2f7292 */ /* 0x000fc4000f8e333f */
[----:B------:R-:W-:-:S12]  /*1820*/  USEL UR48, URZ, 0x1, !UP0 ;  /* 0x000000013f307887 */ /* 0x000fd8000c000000 */
.L_x_165:
[----:B------:R-:W-:-:S04]  /*1830*/  SHF.L.U32 R0, R100, 0x1f, RZ ;  /* 0x0000001f64007819 */ /* 0x000fc800000006ff */
[----:B------:R-:W0:Y:S02]  /*1840*/  SYNCS.PHASECHK.TRANS64.TRYWAIT P0, [R97+URZ+-0x8], R0 ;  /* 0xfffff800610075a7 */ /* 0x000e24000800017f */
[----:B012345:R-:W-:Y:S05]  /*1850*/  @!P0 BRA `(.L_x_18) ;  /* 0x0000006c00a08947 */ /* 0x03ffea0003800000 */
.L_x_185:
[----:B------:R-:W-:Y:S02]  /*1860*/  ULDC UR4, c[0x0][0x28c] ;  /* 0x0000a30000047ab9 */ /* 0x000fe40000000800 */
[----:B------:R-:W-:-:S13]  /*1870*/  ISETP.LT.AND P0, PT, RZ, UR4, PT ;  /* 0x00000004ff007c0c */ /* 0x000fda000bf01270 */
[----:B------:R-:W-:Y:S05]  /*1880*/  @P0 BRA `(.L_x_19) ;  /* 0x0000000000400947 */ /* 0x000fea0003800000 */
[----:B0-----:R-:W-:Y:S01]  /*1890*/  MOV R0, 0x0 ;  /* 0x0000000000007802 */ /* 0x001fe20000000f00 */
[----:B------:R-:W-:Y:S01]  /*18a0*/  ULDC.64 UR4, c[0x4][0x68] ;  /* 0x01001a0000047ab9 */ /* 0x000fe20000000a00 */
[----:B------:R-:W-:Y:S01]  /*18b0*/  ULDC.64 UR6, c[0x4][0x8] ;  /* 0x0100020000067ab9 */ /* 0x000fe20000000a00 */
[----:B------:R-:W-:Y:S01]  /*18c0*/  IMAD.U32 R4, RZ, RZ, UR4 ;  /* 0x00000004ff047e24 */ /* 0x000fe2000f8e00ff */
[----:B------:R0:W1:Y:S01]  /*18d0*/  LDC.64 R14, c[0x4][R0] ;  /* 0x01000000000e7b82 */ /* 0x0000620000000a00 */
[----:B------:R-:W-:Y:S01]  /*18e0*/  IMAD.U32 R5, RZ, RZ, UR5 ;  /* 0x00000005ff057e24 */ /* 0x000fe2000f8e00ff */
[----:B------:R-:W-:Y:S01]  /*18f0*/  ULDC.64 UR4, c[0x4][0x70] ;  /* 0x01001c0000047ab9 */ /* 0x000fe20000000a00 */
[----:B------:R-:W-:Y:S02]  /*1900*/  IMAD.U32 R10, RZ, RZ, UR6 ;  /* 0x00000006ff0a7e24 */ /* 0x000fe4000f8e00ff */
[----:B------:R-:W-:Y:S02]  /*1910*/  IMAD.U32 R6, RZ, RZ, UR4 ;  /* 0x00000004ff067e24 */ /* 0x000fe4000f8e00ff */
[----:B------:R-:W-:-:S02]  /*1920*/  IMAD.U32 R7, RZ, RZ, UR5 ;  /* 0x00000005ff077e24 */ /* 0x000fc4000f8e00ff */
[----:B------:R-:W-:Y:S02]  /*1930*/  IMAD.U32 R11, RZ, RZ, UR7 ;  /* 0x00000007ff0b7e24 */ /* 0x000fe4000f8e00ff */
[----:B------:R-:W-:Y:S02]  /*1940*/  IMAD.MOV.U32 R8, RZ, RZ, 0x1e1 ;  /* 0x000001e1ff087424 */ /* 0x000fe400078e00ff */
[----:B------:R-:W-:Y:S02]  /*1950*/  IMAD.MOV.U32 R12, RZ, RZ, 0x1 ;  /* 0x00000001ff0c7424 */ /* 0x000fe400078e00ff */
[----:B0-----:R-:W-:-:S07]  /*1960*/  IMAD.MOV.U32 R13, RZ, RZ, RZ ;  /* 0x000000ffff0d7224 */ /* 0x001fce00078e00ff */
[----:B------:R-:W-:-:S07]  /*1970*/  LEPC R20, `(.L_x_19) ;  /* 0x000000001014794e */ /* 0x000fce0000000000 */
[----:B-1---5:R-:W-:Y:S05]  /*1980*/  CALL.ABS.NOINC R14 ;  /* 0x000000000e007343 */ /* 0x022fea0003c00000 */
.L_x_19:
[----:B0-----:R-:W-:-:S05]  /*1990*/  IMAD.U32 R0, RZ, RZ, UR49 ;  /* 0x00000031ff007e24 */ /* 0x001fca000f8e00ff */
[----:B------:R-:W-:-:S13]  /*19a0*/  ISETP.NE.AND P0, PT, R0, 0x3, PT ;  /* 0x000000030000780c */ /* 0x000fda0003f05270 */
[----:B------:R-:W-:Y:S05]  /*19b0*/  @!P0 BRA `(.L_x_20) ;  /* 0x0000000000048947 */ /* 0x000fea0003800000 */
[----:B------:R-:W-:Y:S01]  /*19c0*/  BPT.TRAP 0x1 ;  /* 0x000000040000795c */ /* 0x000fe20000300000 */
.L_x_20:
[----:B------:R-:W-:Y:S02]  /*19d0*/  IMAD.U32 R3, RZ, RZ, UR44 ;  /* 0x0000002cff037e24 */ /* 0x000fe4000f8e00ff */
[----:B------:R-:W-:-:S03]  /*19e0*/  IMAD.U32 R0, RZ, RZ, UR48 ;  /* 0x00000030ff007e24 */ /* 0x000fc6000f8e00ff */
[----:B------:R-:W-:Y:S02]  /*19f0*/  LEA R3, R3, UR40, 0x3 ;  /* 0x0000002803037c11 */ /* 0x000fe4000f8e18ff */
[----:B------:R-:W-:-:S04]  /*1a00*/  SHF.L.U32 R0, R0, 0x1f, RZ ;  /* 0x0000001f00007819 */ /* 0x000fc800000006ff */
[----:B------:R0:W1:Y:S01]  /*1a10*/  SYNCS.PHASECHK.TRANS64.TRYWAIT P1, [R3+URZ], R0 ;  /* 0x00000000030075a7 */ /* 0x000062000802017f */
[----:B------:R-:W-:Y:S05]  /*1a20*/  @!P0 BRA `(.L_x_21) ;  /* 0x0000000000048947 */ /* 0x000fea0003800000 */
[----:B------:R-:W-:Y:S01]  /*1a30*/  BPT.TRAP 0x1 ;  /* 0x000000040000795c */ /* 0x000fe20000300000 */
.L_x_21:
[----:B------:R-:W-:-:S05]  /*1a40*/  IMAD.U32 R4, RZ, RZ, UR46 ;  /* 0x0000002eff047e24 */ /* 0x000fca000f8e00ff */
[----:B------:R-:W-:Y:S01]  /*1a50*/  ISETP.GE.AND P2, PT, R4, 0x1, PT ;  /* 0x000000010400780c */ /* 0x000fe20003f46270 */
[----:B-1----:R-:W-:-:S12]  /*1a60*/  @P1 BRA `(.L_x_22) ;  /* 0x0000000000081947 */ /* 0x002fd80003800000 */
[----:B------:R-:W1:Y:S02]  /*1a70*/  SYNCS.PHASECHK.TRANS64.TRYWAIT P1, [R3+URZ], R0 ;  /* 0x00000000030075a7 */ /* 0x000e64000802017f */
[----:B-1----:R-:W-:Y:S05]  /*1a80*/  @!P1 BRA `(.L_x_23) ;  /* 0x0000006c00289947 */ /* 0x002fea0003800000 */
.L_x_22:
[----:B------:R-:W-:Y:S05]  /*1a90*/  WARPSYNC.ALL ;  /* 0x0000000000007948 */ /* 0x000fea0003800000 */
[----:B------:R-:W-:Y:S01]  /*1aa0*/  UIADD3 UR4, UR40, 0x100, URZ ;  /* 0x0000010028047890 */ /* 0x000fe2000fffe03f */
[----:B------:R-:W-:Y:S01]  /*1ab0*/  WARPGROUP.ARRIVE ;  /* 0x00000000000079c5 */ /* 0x000fe20000000000 */
[----:B------:R-:W-:Y:S02]  /*1ac0*/  UIADD3 UR5, UR40, 0x10100, URZ ;  /* 0x0001010028057890 */ /* 0x000fe4000fffe03f */
[----:B------:R-:W-:Y:S02]  /*1ad0*/  USHF.R.U32.HI UR4, URZ, 0x4, UR4 ;  /* 0x000000043f047899 */ /* 0x000fe40008011604 */
[----:B------:R-:W-:-:S02]  /*1ae0*/  USHF.R.U32.HI UR5, URZ, 0x4, UR5 ;  /* 0x000000043f057899 */ /* 0x000fc40008011605 */
[----:B------:R-:W-:Y:S02]  /*1af0*/  ULOP3.LUT UR4, UR4, 0x3fff, URZ, 0xc0, !UPT ;  /* 0x00003fff04047892 */ /* 0x000fe4000f8ec03f */
[----:B------:R-:W-:Y:S02]  /*1b00*/  ULOP3.LUT UR5, UR5, 0x3fff, URZ, 0xc0, !UPT ;  /* 0x00003fff05057892 */ /* 0x000fe4000f8ec03f */
[----:B------:R-:W-:Y:S02]  /*1b10*/  ULOP3.LUT UR8, UR4, 0x10000, URZ, 0xfc, !UPT ;  /* 0x0001000004087892 */ /* 0x000fe4000f8efc3f */
[----:B------:R-:W-:Y:S02]  /*1b20*/  ULOP3.LUT UR9, UR5, 0x10000, URZ, 0xfc, !UPT ;  /* 0x0001000005097892 */ /* 0x000fe4000f8efc3f */
[----:B------:R-:W-:Y:S02]  /*1b30*/  ULEA UR11, UR44, UR8, 0xb ;  /* 0x000000082c0b7291 */ /* 0x000fe4000f8e583f */
[----:B------:R-:W-:Y:S01]  /*1b40*/  ULEA UR10, UR44, UR9, 0xc ;  /* 0x000000092c0a7291 */ /* 0x000fe2000f8e603f */
[----:B------:R-:W-:Y:S01]  /*1b50*/  UMOV UR5, 0x40000040 ;  /* 0x4000004000057882 */ /* 0x000fe20000000000 */
[----:B------:R-:W-:-:S03]  /*1b60*/  UMOV UR7, 0x40000040 ;  /* 0x4000004000077882 */ /* 0x000fc60000000000 */
[----:B------:R-:W-:Y:S02]  /*1b70*/  UMOV UR4, UR11 ;  /* 0x0000000b00047c82 */ /* 0x000fe40008000000 */
[----:B------:R-:W-:Y:S02]  /*1b80*/  UMOV UR6, UR10 ;  /* 0x0000000a00067c82 */ /* 0x000fe40008000000 */
[----:B------:R-:W-:Y:S01]  /*1b90*/  HGMMA.64x128x16.F32 R24, gdesc[UR4], RZ, !UPT, gsb0 ;  /* 0x01e00000041879f0 */ /* 0x000fe2000c0008ff */
[----:B------:R-:W-:Y:S02]  /*1ba0*/  UIADD3 UR4, UR11, 0x2, URZ ;  /* 0x000000020b047890 */ /* 0x000fe4000fffe03f */
[----:B------:R-:W-:Y:S01]  /*1bb0*/  UIADD3 UR6, UR10, 0x2, URZ ;  /* 0x000000020a067890 */ /* 0x000fe2000fffe03f */
[----:B------:R-:W-:Y:S01]  /*1bc0*/  UMOV UR5, 0x40000040 ;  /* 0x4000004000057882 */ /* 0x000fe20000000000 */
[----:B------:R-:W-:Y:S01]  /*1bd0*/  UMOV UR7, 0x40000040 ;  /* 0x4000004000077882 */ /* 0x000fe20000000000 */
[----:B------:R-:W-:-:S02]  /*1be0*/  WARPGROUP.DEPBAR.LE gsb0, 0x0 ;  /* 0x00008000000079c5 */ /* 0x000fc40000010000 */
[----:B------:R-:W-:-:S06]  /*1bf0*/  WARPGROUP.ARRIVE ;  /* 0x00000000000079c5 */ /* 0x000fcc0000000000 */
[----:B------:R-:W-:Y:S01]  /*1c00*/  HGMMA.64x128x16.F32 R24, gdesc[UR4], R24, gsb0 ;  /* 0x01e00000041879f0 */ /* 0x000fe20008000818 */
[----:B------:R-:W-:Y:S02]  /*1c10*/  UIADD3 UR4, UR11, 0x4, URZ ;  /* 0x000000040b047890 */ /* 0x000fe4000fffe03f */
[----:B------:R-:W-:Y:S01]  /*1c20*/  UIADD3 UR6, UR10, 0x4, URZ ;  /* 0x000000040a067890 */ /* 0x000fe2000fffe03f */
[----:B------:R-:W-:Y:S01]  /*1c30*/  UMOV UR5, 0x40000040 ;  /* 0x4000004000057882 */ /* 0x000fe20000000000 */
[----:B------:R-:W-:Y:S01]  /*1c40*/  UMOV UR7, 0x40000040 ;  /* 0x4000004000077882 */ /* 0x000fe20000000000 */
[----:B------:R-:W-:Y:S02]  /*1c50*/  WARPGROUP.DEPBAR.LE gsb0, 0x0 ;  /* 0x00008000000079c5 */ /* 0x000fe40000010000 */
        /* <DEDUP_REMOVED lines=92> */
[----:B------:R-:W-:Y:S03]  /*2220*/  HGMMA.64x128x16.F32 R24, gdesc[UR4], R24, gsb0 ;  /* 0x01e00000041879f0 */ /* 0x000fe60008000818 */
[----:B------:R-:W-:Y:S02]  /*2230*/  WARPGROUP.DEPBAR.LE gsb0, 0x0 ;  /* 0x00008000000079c5 */ /* 0x000fe40000010000 */
[----:B------:R-:W-:Y:S05]  /*2240*/  @!P2 BRA `(.L_x_24) ;  /* 0x000000080068a947 */ /* 0x000fea0003800000 */
[----:B------:R-:W-:Y:S01]  /*2250*/  UIADD3 UR10, UR44, 0x1, URZ ;  /* 0x000000012c0a7890 */ /* 0x000fe2000fffe03f */
[----:B01----:R-:W-:Y:S02]  /*2260*/  IMAD.U32 R0, RZ, RZ, UR46 ;  /* 0x0000002eff007e24 */ /* 0x003fe4000f8e00ff */
[----:B------:R-:W-:Y:S01]  /*2270*/  IMAD.U32 R3, RZ, RZ, UR44 ;  /* 0x0000002cff037e24 */ /* 0x000fe2000f8e00ff */
[----:B------:R-:W-:-:S04]  /*2280*/  UISETP.NE.AND UP0, UPT, UR10, 0x2, UPT ;  /* 0x000000020a00788c */ /* 0x000fc8000bf05270 */
[----:B------:R-:W-:Y:S02]  /*2290*/  USEL UR4, URZ, 0x1, UP0 ;  /* 0x000000013f047887 */ /* 0x000fe40008000000 */
[----:B------:R-:W-:Y:S02]  /*22a0*/  USEL UR10, UR10, URZ, UP0 ;  /* 0x0000003f0a0a7287 */ /* 0x000fe40008000000 */
[----:B------:R-:W-:-:S06]  /*22b0*/  ULOP3.LUT UR4, UR48, UR4, URZ, 0x3c, !UPT ;  /* 0x0000000430047292 */ /* 0x000fcc000f8e3c3f */
[----:B------:R-:W-:-:S07]  /*22c0*/  IMAD.U32 R6, RZ, RZ, UR4 ;  /* 0x00000004ff067e24 */ /* 0x000fce000f8e00ff */
.L_x_31:
[----:B------:R-:W-:Y:S05]  /*22d0*/  @!P0 BRA `(.L_x_25) ;  /* 0x0000000000048947 */ /* 0x000fea0003800000 */
[----:B------:R-:W-:Y:S01]  /*22e0*/  BPT.TRAP 0x1 ;  /* 0x000000040000795c */ /* 0x000fe20000300000 */
.L_x_25:
[----:B------:R-:W-:Y:S01]  /*22f0*/  ULEA UR4, UR10, UR40, 0x3 ;  /* 0x000000280a047291 */ /* 0x000fe2000f8e183f */
[----:B------:R-:W-:-:S08]  /*2300*/  SHF.L.U32 R4, R6, 0x1f, RZ ;  /* 0x0000001f06047819 */ /* 0x000fd000000006ff */
[----:B------:R0:W1:Y:S01]  /*2310*/  SYNCS.PHASECHK.TRANS64.TRYWAIT P1, [UR4], R4 ;  /* 0x00000004ff0075a7 */ /* 0x0000620008020144 */
[----:B------:R-:W-:Y:S05]  /*2320*/  @!P0 BRA `(.L_x_26) ;  /* 0x0000000000048947 */ /* 0x000fea0003800000 */
[----:B------:R-:W-:Y:S01]  /*2330*/  BPT.TRAP 0x1 ;  /* 0x000000040000795c */ /* 0x000fe20000300000 */
.L_x_26:
[----:B-1----:R-:W-:Y:S05]  /*2340*/  @P1 BRA `(.L_x_27) ;  /* 0x0000000000081947 */ /* 0x002fea0003800000 */
[----:B------:R-:W1:Y:S02]  /*2350*/  SYNCS.PHASECHK.TRANS64.TRYWAIT P1, [UR4], R4 ;  /* 0x00000004ff0075a7 */ /* 0x000e640008020144 */
[----:B-1----:R-:W-:Y:S05]  /*2360*/  @!P1 BRA `(.L_x_28) ;  /* 0x0000006400049947 */ /* 0x002fea0003800000 */
.L_x_27:
[----:B------:R-:W-:Y:S01]  /*2370*/  ULEA UR11, UR10, UR9, 0xc ;  /* 0x000000090a0b7291 */ /* 0x000fe2000f8e603f */
[----:B------:R-:W-:Y:S01]  /*2380*/  WARPGROUP.ARRIVE ;  /* 0x00000000000079c5 */ /* 0x000fe20000000000 */
[----:B------:R-:W-:Y:S01]  /*2390*/  ULEA UR12, UR10, UR8, 0xb ;  /* 0x000000080a0c7291 */ /* 0x000fe2000f8e583f */
[----:B------:R-:W-:Y:S01]  /*23a0*/  UMOV UR7, 0x40000040 ;  /* 0x4000004000077882 */ /* 0x000fe20000000000 */
[----:B------:R-:W-:-:S03]  /*23b0*/  UMOV UR5, 0x40000040 ;  /* 0x4000004000057882 */ /* 0x000fc60000000000 */
[----:B------:R-:W-:Y:S02]  /*23c0*/  UMOV UR6, UR11 ;  /* 0x0000000b00067c82 */ /* 0x000fe40008000000 */
[----:B------:R-:W-:Y:S02]  /*23d0*/  UMOV UR4, UR12 ;  /* 0x0000000c00047c82 */ /* 0x000fe40008000000 */
[----:B------:R-:W-:Y:S01]  /*23e0*/  HGMMA.64x128x16.F32 R24, gdesc[UR4], R24, gsb0 ;  /* 0x01e00000041879f0 */ /* 0x000fe20008000818 */
        /* <DEDUP_REMOVED lines=107> */
[----:B------:R-:W-:Y:S01]  /*2aa0*/  BPT.TRAP 0x1 ;  /* 0x000000040000795c */ /* 0x000fe20000300000 */
.L_x_29:
[----:B------:R-:W-:Y:S01]  /*2ab0*/  ISETP.NE.AND P1, PT, R23, RZ, PT ;  /* 0x000000ff1700720c */ /* 0x000fe20003f25270 */
[----:B------:R-:W-:-:S12]  /*2ac0*/  UISETP.GT.U32.AND UP0, UPT, UR39, 0x1, UPT ;  /* 0x000000012700788c */ /* 0x000fd8000bf04070 */
[----:B01----:R-:W-:-:S05]  /*2ad0*/  @P1 LEA R4, R3, UR40, 0x3 ;  /* 0x0000002803041c11 */ /* 0x003fca000f8e18ff */
[----:B------:R-:W-:-:S05]  /*2ae0*/  @P1 VIADD R5, R4, 0x10 ;  /* 0x0000001004051836 */ /* 0x000fca0000000000 */
[----:B------:R-:W-:-:S04]  /*2af0*/  @P1 PRMT R5, R22, 0x654, R5 ;  /* 0x0000065416051816 */ /* 0x000fc80000000005 */
[----:B------:R0:W-:Y:S01]  /*2b00*/  @P1 SYNCS.ARRIVE.TRANS64.RED.A1T0 RZ, [R5+URZ], RZ ;  /* 0x000000ff05ff19a7 */ /* 0x0001e2000810043f */
[----:B------:R-:W-:-:S13]  /*2b10*/  PLOP3.LUT P1, PT, PT, PT, UP0, 0x80, 0x0 ;  /* 0x000000000000781c */ /* 0x000fda0003f2f008 */
[----:B0-----:R-:W-:Y:S05]  /*2b20*/  @P1 BRA `(.L_x_30) ;  /* 0x0000000000041947 */ /* 0x001fea0003800000 */
[----:B------:R-:W-:Y:S01]  /*2b30*/  BPT.TRAP 0x1 ;  /* 0x000000040000795c */ /* 0x000fe20000300000 */
.L_x_30:
[----:B------:R-:W-:Y:S01]  /*2b40*/  UIADD3 UR10, UR10, 0x1, URZ ;  /* 0x000000010a0a7890 */ /* 0x000fe2000fffe03f */
[C---:B------:R-:W-:Y:S01]  /*2b50*/  ISETP.GT.AND P2, PT, R0.reuse, 0x1, PT ;  /* 0x000000010000780c */ /* 0x040fe20003f44270 */
[----:B------:R-:W-:Y:S02]  /*2b60*/  VIADD R3, R3, 0x1 ;  /* 0x0000000103037836 */ /* 0x000fe40000000000 */
[----:B------:R-:W-:Y:S01]  /*2b70*/  UISETP.NE.AND UP0, UPT, UR10, 0x2, UPT ;  /* 0x000000020a00788c */ /* 0x000fe2000bf05270 */
[----:B------:R-:W-:Y:S02]  /*2b80*/  VIADD R0, R0, 0xffffffff ;  /* 0xffffffff00007836 */ /* 0x000fe40000000000 */
[C---:B------:R-:W-:Y:S01]  /*2b90*/  ISETP.NE.AND P1, PT, R3.reuse, 0x2, PT ;  /* 0x000000020300780c */ /* 0x040fe20003f25270 */
[----:B------:R-:W-:Y:S02]  /*2ba0*/  USEL UR4, URZ, 0x1, UP0 ;  /* 0x000000013f047887 */ /* 0x000fe40008000000 */
[----:B------:R-:W-:Y:S01]  /*2bb0*/  USEL UR10, UR10, URZ, UP0 ;  /* 0x0000003f0a0a7287 */ /* 0x000fe20008000000 */
[----:B------:R-:W-:-:S03]  /*2bc0*/  SEL R3, R3, RZ, P1 ;  /* 0x000000ff03037207 */ /* 0x000fc60000800000 */
[----:B------:R-:W-:Y:S01]  /*2bd0*/  LOP3.LUT R6, R6, UR4, RZ, 0x3c, !PT ;  /* 0x0000000406067c12 */ /* 0x000fe2000f8e3cff */
[----:B------:R-:W-:Y:S07]  /*2be0*/  @P2 BRA `(.L_x_31) ;  /* 0xfffffff400b82947 */ /* 0x000fee000383ffff */
.L_x_24:
[----:B01----:R-:W0:Y:S01]  /*2bf0*/  LDC R0, c[0x0][0x28c] ;  /* 0x0000a300ff007b82 */ /* 0x003e220000000800 */
[----:B------:R1:W-:Y:S01]  /*2c00*/  SYNCS.ARRIVE.TRANS64.A1T0 RZ, [R101+UR50], RZ ;  /* 0x000000ff65ff79a7 */ /* 0x0003e20008100032 */
[----:B0-----:R-:W-:-:S13]  /*2c10*/  ISETP.GE.AND P1, PT, R0, 0x1, PT ;  /* 0x000000010000780c */ /* 0x001fda0003f26270 */
[----:B-1----:R-:W-:Y:S05]  /*2c20*/  @!P1 BRA `(.L_x_32) ;  /* 0x0000000000409947 */ /* 0x002fea0003800000 */
[----:B------:R-:W-:Y:S05]  /*2c30*/  @!P0 BRA `(.L_x_33) ;  /* 0x0000000000048947 */ /* 0x000fea0003800000 */
[----:B------:R-:W-:Y:S01]  /*2c40*/  BPT.TRAP 0x1 ;  /* 0x000000040000795c */ /* 0x000fe20000300000 */
.L_x_33:
[----:B------:R-:W-:Y:S01]  /*2c50*/  ISETP.NE.AND P0, PT, R23, RZ, PT ;  /* 0x000000ff1700720c */ /* 0x000fe20003f05270 */
[----:B------:R-:W-:-:S12]  /*2c60*/  IMAD.U32 R3, RZ, RZ, UR40 ;  /* 0x00000028ff037e24 */ /* 0x000fd8000f8e00ff */
[----:B------:R-:W-:-:S05]  /*2c70*/  VOTEU.ANY UP0, P0 ;  /* 0x00000000003f7886 */ /* 0x000fca0000000100 */
[----:B------:R-:W-:Y:S02]  /*2c80*/  @UP0 UIADD3 UR4, UR46, UR44, URZ ;  /* 0x0000002c2e040290 */ /* 0x000fe4000fffe03f */
[----:B------:R-:W-:-:S04]  /*2c90*/  UISETP.GT.U32.AND UP0, UPT, UR39, 0x1, UPT ;  /* 0x000000012700788c */ /* 0x000fc8000bf04070 */
[----:B------:R-:W-:-:S04]  /*2ca0*/  IMAD.U32 R0, RZ, RZ, UR4 ;  /* 0x00000004ff007e24 */ /* 0x000fc8000f8e00ff */
[----:B------:R-:W-:-:S05]  /*2cb0*/  @P0 IMAD.SHL.U32 R0, R0, 0x8, RZ ;  /* 0x0000000800000824 */ /* 0x000fca00078e00ff */
[----:B------:R-:W-:-:S04]  /*2cc0*/  @P0 LOP3.LUT R0, R0, 0x8, RZ, 0xc0, !PT ;  /* 0x0000000800000812 */ /* 0x000fc800078ec0ff */
[----:B------:R-:W-:-:S04]  /*2cd0*/  @P0 IADD3 R3, R3, 0x10, R0 ;  /* 0x0000001003030810 */ /* 0x000fc80007ffe000 */
[----:B------:R-:W-:-:S04]  /*2ce0*/  @P0 PRMT R3, R22, 0x654, R3 ;  /* 0x0000065416030816 */ /* 0x000fc80000000003 */
[----:B------:R0:W-:Y:S01]  /*2cf0*/  @P0 SYNCS.ARRIVE.TRANS64.RED.A1T0 RZ, [R3+URZ], RZ ;  /* 0x000000ff03ff09a7 */ /* 0x0001e2000810043f */
[----:B------:R-:W-:-:S13]  /*2d00*/  PLOP3.LUT P0, PT, PT, PT, UP0, 0x80, 0x0 ;  /* 0x000000000000781c */ /* 0x000fda0003f0f008 */
[----:B0-----:R-:W-:Y:S05]  /*2d10*/  @P0 BRA `(.L_x_32) ;  /* 0x0000000000040947 */ /* 0x001fea0003800000 */
[----:B------:R-:W-:Y:S01]  /*2d20*/  BPT.TRAP 0x1 ;  /* 0x000000040000795c */ /* 0x000fe20000300000 */
.L_x_32:
[----:B------:R-:W-:Y:S02]  /*2d30*/  SHF.L.U32 R0, R100, 0x1f, RZ ;  /* 0x0000001f64007819 */ /* 0x000fe400000006ff */
[----:B------:R-:W-:Y:S02]  /*2d40*/  SHF.R.S32.HI R9, RZ, 0x1f, R19 ;  /* 0x0000001fff097819 */ /* 0x000fe40000011413 */
[----:B------:R-:W0:Y:S02]  /*2d50*/  SYNCS.PHASECHK.TRANS64.TRYWAIT P0, [R97+URZ+0x8], R0 ;  /* 0x00000800610075a7 */ /* 0x000e24000800017f */
[----:B0-----:R-:W-:Y:S05]  /*2d60*/  @!P0 BRA `(.L_x_34) ;  /* 0x00000058009c8947 */ /* 0x001fea0003800000 */
.L_x_186:
[----:B------:R-:W-:Y:S01]  /*2d70*/  ULDC.64 UR4, c[0x0][0x5d0] ;  /* 0x0001740000047ab9 */ /* 0x000fe20000000a00 */
[----:B------:R-:W-:Y:S01]  /*2d80*/  ULDC UR6, c[0x0][0x284] ;  /* 0x0000a10000067ab9 */ /* 0x000fe20000000800 */
[----:B0-----:R-:W-:Y:S02]  /*2d90*/  IMAD R0, R9, UR4, RZ ;  /* 0x0000000409007c24 */ /* 0x001fe4000f8e02ff */
[----:B------:R-:W-:Y:S02]  /*2da0*/  IMAD.SHL.U32 R10, R2, 0x80, RZ ;  /* 0x00000080020a7824 */ /* 0x000fe400078e00ff */
[C---:B------:R-:W-:Y:S02]  /*2db0*/  IMAD R5, R19.reuse, UR5, R0 ;  /* 0x0000000513057c24 */ /* 0x040fe4000f8e0200 */
[----:B------:R-:W-:Y:S01]  /*2dc0*/  IMAD.SHL.U32 R0, R18, 0x40, RZ ;  /* 0x0000004012007824 */ /* 0x000fe200078e00ff */
[----:B------:R-:W-:Y:S01]  /*2dd0*/  SHF.R.S32.HI R11, RZ, 0x1f, R10 ;  /* 0x0000001fff0b7819 */ /* 0x000fe2000001140a */
[----:B------:R-:W-:Y:S01]  /*2de0*/  IMAD.WIDE.U32 R2, R19, UR4, R92 ;  /* 0x0000000413027c25 */ /* 0x000fe2000f8e005c */
[----:B------:R-:W-:-:S02]  /*2df0*/  ULDC.64 UR4, c[0x0][0x5c8] ;  /* 0x0001720000047ab9 */ /* 0x000fc40000000a00 */
[----:B------:R-:W-:Y:S01]  /*2e00*/  ISETP.GE.AND P0, PT, R0, UR6, PT ;  /* 0x0000000600007c0c */ /* 0x000fe2000bf06270 */
[----:B------:R-:W-:Y:S01]  /*2e10*/  ULDC UR6, c[0x0][0x288] ;  /* 0x0000a20000067ab9 */ /* 0x000fe20000000800 */
[----:B------:R-:W-:Y:S01]  /*2e20*/  IADD3 R2, P1, R10, R2, RZ ;  /* 0x000000020a027210 */ /* 0x000fe20007f3e0ff */
[----:B------:R-:W-:Y:S01]  /*2e30*/  IMAD.WIDE R20, R18, 0x40, R90 ;  /* 0x0000004012147825 */ /* 0x000fe200078e025a */
[----:B------:R-:W-:Y:S02]  /*2e40*/  ISETP.GE.OR P0, PT, R10, UR6, P0 ;  /* 0x000000060a007c0c */ /* 0x000fe40008706670 */
[----:B------:R-:W-:Y:S01]  /*2e50*/  IADD3.X R3, R11, R3, R5, P1, !PT ;  /* 0x000000030b037210 */ /* 0x000fe20000ffe405 */
[----:B------:R-:W-:-:S04]  /*2e60*/  IMAD R7, R21, UR4, RZ ;  /* 0x0000000415077c24 */ /* 0x000fc8000f8e02ff */
[C---:B------:R-:W-:Y:S02]  /*2e70*/  IMAD R7, R20.reuse, UR5, R7 ;  /* 0x0000000514077c24 */ /* 0x040fe4000f8e0207 */
[----:B------:R-:W-:-:S04]  /*2e80*/  IMAD.WIDE.U32 R102, R20, UR4, R2 ;  /* 0x0000000414667c25 */ /* 0x000fc8000f8e0002 */
[----:B------:R-:W-:Y:S05]  /*2e90*/  @P0 BRA `(.L_x_35) ;  /* 0x0000003c00e00947 */ /* 0x000fea0003800000 */
[----:B-----5:R-:W-:Y:S01]  /*2ea0*/  FSETP.NEU.AND P1, PT, R89, RZ, PT ;  /* 0x000000ff5900720b */ /* 0x020fe20003f2d000 */
[----:B------:R-:W-:Y:S01]  /*2eb0*/  IMAD.IADD R14, R96, 0x1, -R10 ;  /* 0x00000001600e7824 */ /* 0x000fe200078e0a0a */
[----:B------:R-:W-:Y:S01]  /*2ec0*/  BSSY B0, `(.L_x_35) ;  /* 0x00003f5000007945 */ /* 0x000fe20003800000 */
[----:B------:R-:W-:Y:S02]  /*2ed0*/  IMAD.IADD R0, R99, 0x1, -R0 ;  /* 0x0000000163007824 */ /* 0x000fe400078e0a00 */
[----:B------:R-:W-:Y:S01]  /*2ee0*/  IMAD.IADD R7, R103, 0x1, R7 ;  /* 0x0000000167077824 */ /* 0x000fe200078e0207 */
[----:B------:R-:W-:-:S04]  /*2ef0*/  ISETP.GT.AND P0, PT, R14, RZ, PT ;  /* 0x000000ff0e00720c */ /* 0x000fc80003f04270 */
[----:B------:R-:W-:-:S03]  /*2f00*/  ISETP.GT.AND P2, PT, R0, RZ, P0 ;  /* 0x000000ff0000720c */ /* 0x000fc60000744270 */
[----:B------:R-:W-:Y:S10]  /*2f10*/  @!P1 BRA `(.L_x_36) ;  /* 0x0000002c00249947 */ /* 0x000ff40003800000 */
[----:B------:R-:W0:Y:S01]  /*2f20*/  LDC.64 R104, c[0x0][0x5b8] ;  /* 0x00016e00ff687b82 */ /* 0x000e220000000a00 */
[----:B------:R-:W-:-:S07]  /*2f30*/  ULDC.64 UR4, c[0x0][0x5c0] ;  /* 0x0001700000047ab9 */ /* 0x000fce0000000a00 */
[----:B------:R-:W1:Y:S08]  /*2f40*/  LDC.64 R106, c[0x0][0x5b0] ;  /* 0x00016c00ff6a7b82 */ /* 0x000e700000000a00 */
[----:B------:R-:W2:Y:S01]  /*2f50*/  LDC.64 R108, c[0x0][0x5a8] ;  /* 0x00016a00ff6c7b82 */ /* 0x000ea20000000a00 */
[-C--:B0-----:R-:W-:Y:S02]  /*2f60*/  IMAD R4, R9, R104.reuse, RZ ;  /* 0x0000006809047224 */ /* 0x081fe400078e02ff */
[----:B------:R-:W-:-:S04]  /*2f70*/  IMAD.WIDE.U32 R2, R19, R104, R92 ;  /* 0x0000006813027225 */ /* 0x000fc800078e005c */
[----:B------:R-:W-:Y:S01]  /*2f80*/  IMAD R103, R19, R105, R4 ;  /* 0x0000006913677224 */ /* 0x000fe200078e0204 */
[----:B------:R-:W-:Y:S01]  /*2f90*/  IADD3 R4, P1, R10, R2, RZ ;  /* 0x000000020a047210 */ /* 0x000fe20007f3e0ff */
[----:B-1----:R-:W-:-:S03]  /*2fa0*/  IMAD R2, R21, R106, RZ ;  /* 0x0000006a15027224 */ /* 0x002fc600078e02ff */
[----:B------:R-:W-:Y:S01]  /*2fb0*/  IADD3.X R5, R11, R3, R103, P1, !PT ;  /* 0x000000030b057210 */ /* 0x000fe20000ffe467 */
[C---:B------:R-:W-:Y:S02]  /*2fc0*/  IMAD R105, R20.reuse, R107, R2 ;  /* 0x0000006b14697224 */ /* 0x040fe400078e0202 */
[----:B------:R-:W-:-:S04]  /*2fd0*/  IMAD.WIDE.U32 R2, R20, R106, R4 ;  /* 0x0000006a14027225 */ /* 0x000fc800078e0004 */
[----:B------:R-:W-:Y:S01]  /*2fe0*/  IMAD.IADD R3, R3, 0x1, R105 ;  /* 0x0000000103037824 */ /* 0x000fe200078e0269 */
[----:B--2---:R-:W-:-:S04]  /*2ff0*/  LEA R8, P1, R2, R108, 0x1 ;  /* 0x0000006c02087211 */ /* 0x004fc800078208ff */
[----:B------:R-:W-:-:S05]  /*3000*/  LEA.HI.X R9, R2, R109, R3, 0x1, P1 ;  /* 0x0000006d02097211 */ /* 0x000fca00008f0c03 */
[----:B------:R-:W2:Y:S01]  /*3010*/  @P2 LDG.E.LTC128B.U16 R15, desc[UR52][R8.64] ;  /* 0x00000034080f2981 */ /* 0x000ea2000c1e1520 */
[----:B------:R-:W-:Y:S01]  /*3020*/  IMAD.WIDE.U32 R2, R20, R106, R10 ;  /* 0x0000006a14027225 */ /* 0x000fe200078e000a */
[----:B------:R-:W-:Y:S02]  /*3030*/  BSSY B1, `(.L_x_37) ;  /* 0x0000015000017945 */ /* 0x000fe40003800000 */
[----:B------:R-:W-:-:S04]  /*3040*/  IADD3 R12, P1, R92, R2, RZ ;  /* 0x000000025c0c7210 */ /* 0x000fc80007f3e0ff */
[----:B------:R-:W-:Y:S02]  /*3050*/  IADD3.X R13, R93, R105, R3, P1, !PT ;  /* 0x000000695d0d7210 */ /* 0x000fe40000ffe403 */
[----:B------:R-:W-:Y:S01]  /*3060*/  LEA R6, P1, R102, UR4, 0x1 ;  /* 0x0000000466067c11 */ /* 0x000fe2000f8208ff */
[----:B------:R-:W-:-:S03]  /*3070*/  IMAD.WIDE.U32 R12, R19, R104, R12 ;  /* 0x00000068130c7225 */ /* 0x000fc600078e000c */
[----:B------:R-:W-:Y:S02]  /*3080*/  LEA.HI.X R7, R102, UR5, R7, 0x1, P1 ;  /* 0x0000000566077c11 */ /* 0x000fe400088f0c07 */
[----:B------:R-:W-:-:S04]  /*3090*/  ISETP.GT.AND P1, PT, R14, 0x1, PT ;  /* 0x000000010e00780c */ /* 0x000fc80003f24270 */
[----:B------:R-:W-:Y:S01]  /*30a0*/  ISETP.GT.AND P3, PT, R0, RZ, P1 ;  /* 0x000000ff0000720c */ /* 0x000fe20000f64270 */
[----:B--2---:R-:W-:-:S05]  /*30b0*/  HADD2.F32 R2, -RZ, R15.H0_H0 ;  /* 0x2000000fff027230 */ /* 0x004fca0000004100 */
[----:B------:R-:W-:Y:S01]  /*30c0*/  FMUL R3, R2, R89 ;  /* 0x0000005902037220 */ /* 0x000fe20000400000 */
[----:B------:R-:W-:-:S03]  /*30d0*/  LEA R2, P4, R12, R108, 0x1 ;  /* 0x0000006c0c027211 */ /* 0x000fc600078808ff */
[----:B------:R-:W-:-:S05]  /*30e0*/  FFMA R3, R24, R88, R3 ;  /* 0x0000005818037223 */ /* 0x000fca0000000003 */
[----:B------:R-:W-:Y:S01]  /*30f0*/  F2FP.F16.F32.PACK_AB R8, RZ, R3 ;  /* 0x00000003ff08723e */ /* 0x000fe200000000ff */
[----:B------:R-:W-:-:S03]  /*3100*/  IMAD.IADD R3, R103, 0x1, R13 ;  /* 0x0000000167037824 */ /* 0x000fc600078e020d */
[----:B------:R-:W-:Y:S01]  /*3110*/  PRMT R9, R8, 0x7610, R9 ;  /* 0x0000761008097816 */ /* 0x000fe20000000009 */
[----:B------:R-:W-:Y:S01]  /*3120*/  IMAD.SHL.U32 R8, R106, 0x8, RZ ;  /* 0x000000086a087824 */ /* 0x000fe200078e00ff */
[----:B------:R-:W-:-:S03]  /*3130*/  LEA.HI.X R3, R12, R109, R3, 0x1, P4 ;  /* 0x0000006d0c037211 */ /* 0x000fc600020f0c03 */
[----:B------:R0:W-:Y:S02]  /*3140*/  @P2 STG.E.U16 desc[UR52][R6.64], R9 ;  /* 0x0000000906002986 */ /* 0x0001e4000c101534 */
[----:B0-----:R-:W-:Y:S01]  /*3150*/  SHF.L.U64.HI R9, R106, 0x3, R107 ;  /* 0x000000036a097819 */ /* 0x001fe2000001026b */
[----:B------:R-:W-:Y:S06]  /*3160*/  @!P3 BRA `(.L_x_38) ;  /* 0x000000000004b947 */ /* 0x000fec0003800000 */
[----:B------:R0:W5:Y:S02]  /*3170*/  LDG.E.LTC128B.U16 R15, desc[UR52][R2.64+0x2] ;  /* 0x00000234020f7981 */ /* 0x000164000c1e1520 */
.L_x_38:
[----:B------:R-:W-:Y:S05]  /*3180*/  BSYNC B1 ;  /* 0x0000000000017941 */ /* 0x000fea0003800000 */
.L_x_37:
[----:B------:R-:W-:Y:S01]  /*3190*/  IMAD.WIDE.U32 R8, R20, R106, R8 ;  /* 0x0000006a14087225 */ /* 0x000fe200078e0008 */
[----:B------:R-:W-:-:S03]  /*31a0*/  ISETP.GT.AND P0, PT, R0, 0x8, P0 ;  /* 0x000000080000780c */ /* 0x000fc60000704270 */
[----:B-----5:R-:W-:Y:S01]  /*31b0*/  HADD2.F32 R12, -RZ, R15.H0_H0 ;  /* 0x2000000fff0c7230 */ /* 0x020fe20000004100 */
[----:B------:R-:W-:Y:S01]  /*31c0*/  IADD3 R4, P2, R4, R8, RZ ;  /* 0x0000000804047210 */ /* 0x000fe20007f5e0ff */
[----:B------:R-:W-:-:S03]  /*31d0*/  IMAD.IADD R105, R105, 0x1, R9 ;  /* 0x0000000169697824 */ /* 0x000fc600078e0209 */
[----:B------:R-:W-:Y:S01]  /*31e0*/  FMUL R12, R12, R89 ;  /* 0x000000590c0c7220 */ /* 0x000fe20000400000 */
[----:B------:R-:W-:-:S03]  /*31f0*/  IMAD.X R5, R105, 0x1, R5, P2 ;  /* 0x0000000169057824 */ /* 0x000fc600010e0605 */
[----:B------:R-:W-:Y:S01]  /*3200*/  FFMA R25, R25, R88, R12 ;  /* 0x0000005819197223 */ /* 0x000fe2000000000c */
[----:B------:R-:W-:-:S04]  /*3210*/  LEA R12, P2, R4, R108, 0x1 ;  /* 0x0000006c040c7211 */ /* 0x000fc800078408ff */
[----:B------:R-:W-:Y:S01]  /*3220*/  LEA.HI.X R13, R4, R109, R5, 0x1, P2 ;  /* 0x0000006d040d7211 */ /* 0x000fe200010f0c05 */
[----:B------:R-:W-:Y:S01]  /*3230*/  @P3 IMAD.MOV.U32 R4, RZ, RZ, R6 ;  /* 0x000000ffff043224 */ /* 0x000fe200078e0006 */
[----:B------:R-:W-:Y:S01]  /*3240*/  F2FP.F16.F32.PACK_AB R25, RZ, R25 ;  /* 0x00000019ff19723e */ /* 0x000fe200000000ff */
[----:B------:R-:W-:-:S05]  /*3250*/  @P3 IMAD.MOV.U32 R5, RZ, RZ, R7 ;  /* 0x000000ffff053224 */ /* 0x000fca00078e0007 */
[----:B------:R1:W-:Y:S04]  /*3260*/  @P3 STG.E.U16 desc[UR52][R4.64+0x2], R25 ;  /* 0x0000021904003986 */ /* 0x0003e8000c101534 */
[----:B------:R-:W2:Y:S01]  /*3270*/  @P0 LDG.E.LTC128B.U16 R15, desc[UR52][R12.64] ;  /* 0x000000340c0f0981 */ /* 0x000ea2000c1e1520 */
[----:B------:R-:W-:Y:S01]  /*3280*/  IADD3 R10, P2, P3, R92, R8, R10 ;  /* 0x000000085c0a7210 */ /* 0x000fe20007b5e00a */
[----:B------:R-:W-:Y:S01]  /*3290*/  BSSY B1, `(.L_x_39) ;  /* 0x0000011000017945 */ /* 0x000fe20003800000 */
[----:B------:R-:W-:Y:S02]  /*32a0*/  ISETP.GT.AND P1, PT, R0, 0x8, P1 ;  /* 0x000000080000780c */ /* 0x000fe40000f24270 */
[----:B------:R-:W-:-:S03]  /*32b0*/  IADD3.X R11, R93, R105, R11, P2, P3 ;  /* 0x000000695d0b7210 */ /* 0x000fc600017e640b */
[----:B------:R-:W-:Y:S01]  /*32c0*/  IMAD.WIDE.U32 R10, R19, R104, R10 ;  /* 0x00000068130a7225 */ /* 0x000fe200078e000a */
[----:B------:R-:W-:-:S03]  /*32d0*/  SHF.L.U64.HI R19, R95, 0x1, R94 ;  /* 0x000000015f137819 */ /* 0x000fc6000001025e */
[----:B------:R-:W-:Y:S01]  /*32e0*/  IMAD.IADD R11, R103, 0x1, R11 ;  /* 0x00000001670b7824 */ /* 0x000fe200078e020b */
[----:B-1----:R-:W-:-:S04]  /*32f0*/  LEA R4, P3, R10, R108, 0x1 ;  /* 0x0000006c0a047211 */ /* 0x002fc800078608ff */
[----:B------:R-:W-:Y:S01]  /*3300*/  LEA.HI.X R5, R10, R109, R11, 0x1, P3 ;  /* 0x0000006d0a057211 */ /* 0x000fe200018f0c0b */
[----:B--2---:R-:W-:-:S05]  /*3310*/  HADD2.F32 R8, -RZ, R15.H0_H0 ;  /* 0x2000000fff087230 */ /* 0x004fca0000004100 */
[----:B------:R-:W-:Y:S01]  /*3320*/  FMUL R9, R8, R89 ;  /* 0x0000005908097220 */ /* 0x000fe20000400000 */
[----:B------:R-:W-:-:S03]  /*3330*/  LEA R8, P2, R95, R6, 0x1 ;  /* 0x000000065f087211 */ /* 0x000fc600078408ff */
[----:B------:R-:W-:-:S05]  /*3340*/  FFMA R9, R26, R88, R9 ;  /* 0x000000581a097223 */ /* 0x000fca0000000009 */
[----:B------:R-:W-:Y:S01]  /*3350*/  F2FP.F16.F32.PACK_AB R12, RZ, R9 ;  /* 0x00000009ff0c723e */ /* 0x000fe200000000ff */
[----:B------:R-:W-:-:S05]  /*3360*/  IMAD.X R9, R19, 0x1, R7, P2 ;  /* 0x0000000113097824 */ /* 0x000fca00010e0607 */
[----:B------:R1:W-:Y:S01]  /*3370*/  @P0 STG.E.U16 desc[UR52][R8.64], R12 ;  /* 0x0000000c08000986 */ /* 0x0003e2000c101534 */
[----:B------:R-:W-:Y:S05]  /*3380*/  @!P1 BRA `(.L_x_40) ;  /* 0x0000000000049947 */ /* 0x000fea0003800000 */
[----:B------:R2:W5:Y:S02]  /*3390*/  LDG.E.LTC128B.U16 R15, desc[UR52][R4.64+0x2] ;  /* 0x00000234040f7981 */ /* 0x000564000c1e1520 */
.L_x_40:
[----:B------:R-:W-:Y:S05]  /*33a0*/  BSYNC B1 ;  /* 0x0000000000017941 */ /* 0x000fea0003800000 */
.L_x_39:
[----:B-----5:R-:W-:Y:S01]  /*33b0*/  HADD2.F32 R10, -RZ, R15.H0_H0 ;  /* 0x2000000fff0a7230 */ /* 0x020fe20000004100 */
[----:B------:R-:W-:Y:S01]  /*33c0*/  ISETP.GT.AND P0, PT, R14, 0x8, PT ;  /* 0x000000080e00780c */ /* 0x000fe20003f04270 */
[----:B------:R-:W-:Y:S03]  /*33d0*/  BSSY B1, `(.L_x_41) ;  /* 0x0000008000017945 */ /* 0x000fe60003800000 */
[----:B------:R-:W-:Y:S01]  /*33e0*/  FMUL R10, R10, R89 ;  /* 0x000000590a0a7220 */ /* 0x000fe20000400000 */
[----:B------:R-:W-:-:S03]  /*33f0*/  ISETP.GT.AND P2, PT, R0, RZ, P0 ;  /* 0x000000ff0000720c */ /* 0x000fc60000744270 */
[----:B------:R-:W-:-:S05]  /*3400*/  FFMA R10, R27, R88, R10 ;  /* 0x000000581b0a7223 */ /* 0x000fca000000000a */
[----:B------:R-:W-:-:S05]  /*3410*/  F2FP.F16.F32.PACK_AB R10, RZ, R10 ;  /* 0x0000000aff0a723e */ /* 0x000fca00000000ff */
[----:B------:R3:W-:Y:S01]  /*3420*/  @P1 STG.E.U16 desc[UR52][R8.64+0x2], R10 ;  /* 0x0000020a08001986 */ /* 0x0007e2000c101534 */
[----:B------:R-:W-:Y:S05]  /*3430*/  @!P2 BRA `(.L_x_42) ;  /* 0x000000000004a947 */ /* 0x000fea0003800000 */
[----:B------:R4:W5:Y:S02]  /*3440*/  LDG.E.LTC128B.U16 R15, desc[UR52][R2.64+0x10] ;  /* 0x00001034020f7981 */ /* 0x000964000c1e1520 */
.L_x_42:
[----:B------:R-:W-:Y:S05]  /*3450*/  BSYNC B1 ;  /* 0x0000000000017941 */ /* 0x000fea0003800000 */
.L_x_41:
[----:B---3-5:R-:W-:Y:S01]  /*3460*/  HADD2.F32 R10, -RZ, R15.H0_H0 ;  /* 0x2000000fff0a7230 */ /* 0x028fe20000004100 */
        /* <DEDUP_REMOVED lines=9> */
.L_x_44:
[----:B------:R-:W-:Y:S05]  /*3500*/  BSYNC B1 ;  /* 0x0000000000017941 */ /* 0x000fea0003800000 */
.L_x_43:
[----:B-----5:R-:W-:Y:S01]  /*3510*/  HADD2.F32 R10, -RZ, R15.H0_H0 ;  /* 0x2000000fff0a7230 */ /* 0x020fe20000004100 */
[----:B------:R-:W-:Y:S01]  /*3520*/  ISETP.GT.AND P0, PT, R0, 0x8, P0 ;  /* 0x000000080000780c */ /* 0x000fe20000704270 */
[----:B------:R-:W-:Y:S03]  /*3530*/  BSSY B1, `(.L_x_45) ;  /* 0x0000007000017945 */ /* 0x000fe60003800000 */
[----:B------:R-:W-:-:S04]  /*3540*/  FMUL R10, R10, R89 ;  /* 0x000000590a0a7220 */ /* 0x000fc80000400000 */
[----:B------:R-:W-:-:S05]  /*3550*/  FFMA R10, R29, R88, R10 ;  /* 0x000000581d0a7223 */ /* 0x000fca000000000a */
[----:B------:R-:W-:-:S05]  /*3560*/  F2FP.F16.F32.PACK_AB R10, RZ, R10 ;  /* 0x0000000aff0a723e */ /* 0x000fca00000000ff */
[----:B------:R0:W-:Y:S01]  /*3570*/  @P3 STG.E.U16 desc[UR52][R6.64+0x12], R10 ;  /* 0x0000120a06003986 */ /* 0x0001e2000c101534 */
[----:B------:R-:W-:Y:S05]  /*3580*/  @!P0 BRA `(.L_x_46) ;  /* 0x0000000000048947 */ /* 0x000fea0003800000 */
[----:B------:R0:W5:Y:S02]  /*3590*/  LDG.E.LTC128B.U16 R15, desc[UR52][R4.64+0x10] ;  /* 0x00001034040f7981 */ /* 0x000164000c1e1520 */
.L_x_46:
[----:B------:R-:W-:Y:S05]  /*35a0*/  BSYNC B1 ;  /* 0x0000000000017941 */ /* 0x000fea0003800000 */
.L_x_45:
[----:B0----5:R-:W-:Y:S01]  /*35b0*/  HADD2.F32 R10, -RZ, R15.H0_H0 ;  /* 0x2000000fff0a7230 */ /* 0x021fe20000004100 */
[----:B------:R-:W-:Y:S01]  /*35c0*/  ISETP.GT.AND P1, PT, R0, 0x8, P1 ;  /* 0x000000080000780c */ /* 0x000fe20000f24270 */
[----:B------:R-:W-:Y:S03]  /*35d0*/  BSSY B1, `(.L_x_47) ;  /* 0x0000007000017945 */ /* 0x000fe60003800000 */
[----:B---3--:R-:W-:-:S04]  /*35e0*/  FMUL R11, R10, R89 ;  /* 0x000000590a0b7220 */ /* 0x008fc80000400000 */
[----:B------:R-:W-:-:S05]  /*35f0*/  FFMA R11, R30, R88, R11 ;  /* 0x000000581e0b7223 */ /* 0x000fca000000000b */
[----:B------:R-:W-:-:S05]  /*3600*/  F2FP.F16.F32.PACK_AB R11, RZ, R11 ;  /* 0x0000000bff0b723e */ /* 0x000fca00000000ff */
[----:B------:R0:W-:Y:S01]  /*3610*/  @P0 STG.E.U16 desc[UR52][R8.64+0x10], R11 ;  /* 0x0000100b08000986 */ /* 0x0001e2000c101534 */
[----:B------:R-:W-:Y:S05]  /*3620*/  @!P1 BRA `(.L_x_48) ;  /* 0x0000000000049947 */ /* 0x000fea0003800000 */
[----:B------:R3:W5:Y:S02]  /*3630*/  LDG.E.LTC128B.U16 R15, desc[UR52][R4.64+0x12] ;  /* 0x00001234040f7981 */ /* 0x000764000c1e1520 */
.L_x_48:
[----:B------:R-:W-:Y:S05]  /*3640*/  BSYNC B1 ;  /* 0x0000000000017941 */ /* 0x000fea0003800000 */
.L_x_47:
        /* <DEDUP_REMOVED lines=10> */
.L_x_50:
[----:B------:R-:W-:Y:S05]  /*36f0*/  BSYNC B1 ;  /* 0x0000000000017941 */ /* 0x000fea0003800000 */
.L_x_49:
[----:B0----5:R-:W-:Y:S01]  /*3700*/  HADD2.F32 R10, -RZ, R15.H0_H0 ;  /* 0x2000000fff0a7230 */ /* 0x021fe20000004100 */
        /* <DEDUP_REMOVED lines=9> */
.L_x_52:
[----:B------:R-:W-:Y:S05]  /*37a0*/  BSYNC B1 ;  /* 0x0000000000017941 */ /* 0x000fea0003800000 */
.L_x_51:
        /* <DEDUP_REMOVED lines=9> */
.L_x_54:
[----:B------:R-:W-:Y:S05]  /*3840*/  BSYNC B1 ;  /* 0x0000000000017941 */ /* 0x000fea0003800000 */
.L_x_53:
[----:B0----5:R-:W-:Y:S01]  /*3850*/  HADD2.F32 R10, -RZ, R15.H0_H0 ;  /* 0x2000000fff0a7230 */ /* 0x021fe20000004100 */
        /* <DEDUP_REMOVED lines=8> */
.L_x_56:
[----:B------:R-:W-:Y:S05]  /*38e0*/  BSYNC B1 ;  /* 0x0000000000017941 */ /* 0x000fea0003800000 */
.L_x_55:
        /* <DEDUP_REMOVED lines=10> */
.L_x_58:
[----:B------:R-:W-:Y:S05]  /*3990*/  BSYNC B1 ;  /* 0x0000000000017941 */ /* 0x000fea0003800000 */
.L_x_57:
        /* <DEDUP_REMOVED lines=10> */
.L_x_60:
[----:B------:R-:W-:Y:S05]  /*3a40*/  BSYNC B1 ;  /* 0x0000000000017941 */ /* 0x000fea0003800000 */
.L_x_59:
        /* <DEDUP_REMOVED lines=9> */
.L_x_62:
[----:B------:R-:W-:Y:S05]  /*3ae0*/  BSYNC B1 ;  /* 0x0000000000017941 */ /* 0x000fea0003800000 */
.L_x_61:
        /* <DEDUP_REMOVED lines=9> */
.L_x_64:
[----:B------:R-:W-:Y:S05]  /*3b80*/  BSYNC B1 ;  /* 0x0000000000017941 */ /* 0x000fea0003800000 */
.L_x_63:
        /* <DEDUP_REMOVED lines=10> */
.L_x_66:
[----:B------:R-:W-:Y:S05]  /*3c30*/  BSYNC B1 ;  /* 0x0000000000017941 */ /* 0x000fea0003800000 */
.L_x_65:
        /* <DEDUP_REMOVED lines=10> */
.L_x_68:
[----:B------:R-:W-:Y:S05]  /*3ce0*/  BSYNC B1 ;  /* 0x0000000000017941 */ /* 0x000fea0003800000 */
.L_x_67:
        /* <DEDUP_REMOVED lines=9> */
.L_x_70:
[----:B------:R-:W-:Y:S05]  /*3d80*/  BSYNC B1 ;  /* 0x0000000000017941 */ /* 0x000fea0003800000 */
.L_x_69:
        /* <DEDUP_REMOVED lines=9> */
.L_x_72:
[----:B------:R-:W-:Y:S05]  /*3e20*/  BSYNC B1 ;  /* 0x0000000000017941 */ /* 0x000fea0003800000 */
.L_x_71:
        /* <DEDUP_REMOVED lines=10> */
.L_x_74:
[----:B------:R-:W-:Y:S05]  /*3ed0*/  BSYNC B1 ;  /* 0x0000000000017941 */ /* 0x000fea0003800000 */
.L_x_73:
        /* <DEDUP_REMOVED lines=10> */
.L_x_76:
[----:B------:R-:W-:Y:S05]  /*3f80*/  BSYNC B1 ;  /* 0x0000000000017941 */ /* 0x000fea0003800000 */
.L_x_75:
        /* <DEDUP_REMOVED lines=9> */
.L_x_78:
[----:B------:R-:W-:Y:S05]  /*4020*/  BSYNC B1 ;  /* 0x0000000000017941 */ /* 0x000fea0003800000 */
.L_x_77:
        /* <DEDUP_REMOVED lines=9> */
.L_x_80:
[----:B------:R-:W-:Y:S05]  /*40c0*/  BSYNC B1 ;  /* 0x0000000000017941 */ /* 0x000fea0003800000 */
.L_x_79:
        /* <DEDUP_REMOVED lines=10> */
.L_x_82:
[----:B------:R-:W-:Y:S05]  /*4170*/  BSYNC B1 ;  /* 0x0000000000017941 */ /* 0x000fea0003800000 */
.L_x_81:
        /* <DEDUP_REMOVED lines=10> */
.L_x_84:
[----:B------:R-:W-:Y:S05]  /*4220*/  BSYNC B1 ;  /* 0x0000000000017941 */ /* 0x000fea0003800000 */
.L_x_83:
        /* <DEDUP_REMOVED lines=9> */
.L_x_86:
[----:B------:R-:W-:Y:S05]  /*42c0*/  BSYNC B1 ;  /* 0x0000000000017941 */ /* 0x000fea0003800000 */
.L_x_85:
        /* <DEDUP_REMOVED lines=9> */
.L_x_88:
[----:B------:R-:W-:Y:S05]  /*4360*/  BSYNC B1 ;  /* 0x0000000000017941 */ /* 0x000fea0003800000 */
.L_x_87:
        /* <DEDUP_REMOVED lines=10> */
.L_x_90:
[----:B------:R-:W-:Y:S05]  /*4410*/  BSYNC B1 ;  /* 0x0000000000017941 */ /* 0x000fea0003800000 */
.L_x_89:
        /* <DEDUP_REMOVED lines=10> */
.L_x_92:
[----:B------:R-:W-:Y:S05]  /*44c0*/  BSYNC B1 ;  /* 0x0000000000017941 */ /* 0x000fea0003800000 */
.L_x_91:
        /* <DEDUP_REMOVED lines=9> */
.L_x_94:
[----:B------:R-:W-:Y:S05]  /*4560*/  BSYNC B1 ;  /* 0x0000000000017941 */ /* 0x000fea0003800000 */
.L_x_93:
        /* <DEDUP_REMOVED lines=9> */
.L_x_96:
[----:B------:R-:W-:Y:S05]  /*4600*/  BSYNC B1 ;  /* 0x0000000000017941 */ /* 0x000fea0003800000 */
.L_x_95:
        /* <DEDUP_REMOVED lines=10> */
.L_x_98:
[----:B------:R-:W-:Y:S05]  /*46b0*/  BSYNC B1 ;  /* 0x0000000000017941 */ /* 0x000fea0003800000 */
.L_x_97:
        /* <DEDUP_REMOVED lines=10> */
.L_x_100:
[----:B------:R-:W-:Y:S05]  /*4760*/  BSYNC B1 ;  /* 0x0000000000017941 */ /* 0x000fea0003800000 */
.L_x_99:
        /* <DEDUP_REMOVED lines=9> */
.L_x_102:
[----:B------:R-:W-:Y:S05]  /*4800*/  BSYNC B1 ;  /* 0x0000000000017941 */ /* 0x000fea0003800000 */
.L_x_101:
        /* <DEDUP_REMOVED lines=9> */
.L_x_104:
[----:B------:R-:W-:Y:S05]  /*48a0*/  BSYNC B1 ;  /* 0x0000000000017941 */ /* 0x000fea0003800000 */
.L_x_103:
        /* <DEDUP_REMOVED lines=10> */
.L_x_106:
[----:B------:R-:W-:Y:S05]  /*4950*/  BSYNC B1 ;  /* 0x0000000000017941 */ /* 0x000fea0003800000 */
.L_x_105:
        /* <DEDUP_REMOVED lines=10> */
.L_x_108:
[----:B------:R-:W-:Y:S05]  /*4a00*/  BSYNC B1 ;  /* 0x0000000000017941 */ /* 0x000fea0003800000 */
.L_x_107:
        /* <DEDUP_REMOVED lines=9> */
.L_x_110:
[----:B------:R-:W-:Y:S05]  /*4aa0*/  BSYNC B1 ;  /* 0x0000000000017941 */ /* 0x000fea0003800000 */
.L_x_109:
        /* <DEDUP_REMOVED lines=9> */
.L_x_112:
[----:B------:R-:W-:Y:S05]  /*4b40*/  BSYNC B1 ;  /* 0x0000000000017941 */ /* 0x000fea0003800000 */
.L_x_111:
        /* <DEDUP_REMOVED lines=10> */
.L_x_114:
[----:B------:R-:W-:Y:S05]  /*4bf0*/  BSYNC B1 ;  /* 0x0000000000017941 */ /* 0x000fea0003800000 */
.L_x_113:
        /* <DEDUP_REMOVED lines=10> */
.L_x_116:
[----:B------:R-:W-:Y:S05]  /*4ca0*/  BSYNC B1 ;  /* 0x0000000000017941 */ /* 0x000fea0003800000 */
.L_x_115:
        /* <DEDUP_REMOVED lines=9> */
.L_x_118:
[----:B------:R-:W-:Y:S05]  /*4d40*/  BSYNC B1 ;  /* 0x0000000000017941 */ /* 0x000fea0003800000 */
.L_x_117:
        /* <DEDUP_REMOVED lines=9> */
.L_x_120:
[----:B------:R-:W-:Y:S05]  /*4de0*/  BSYNC B1 ;  /* 0x0000000000017941 */ /* 0x000fea0003800000 */
.L_x_119:
        /* <DEDUP_REMOVED lines=10> */
.L_x_122:
[----:B------:R-:W-:Y:S05]  /*4e90*/  BSYNC B1 ;  /* 0x0000000000017941 */ /* 0x000fea0003800000 */
.L_x_121:
        /* <DEDUP_REMOVED lines=10> */
.L_x_124:
[----:B------:R-:W-:Y:S05]  /*4f40*/  BSYNC B1 ;  /* 0x0000000000017941 */ /* 0x000fea0003800000 */
.L_x_123:
        /* <DEDUP_REMOVED lines=9> */
.L_x_126:
[----:B------:R-:W-:Y:S05]  /*4fe0*/  BSYNC B1 ;  /* 0x0000000000017941 */ /* 0x000fea0003800000 */
.L_x_125:
        /* <DEDUP_REMOVED lines=9> */
.L_x_128:
[----:B------:R-:W-:Y:S05]  /*5080*/  BSYNC B1 ;  /* 0x0000000000017941 */ /* 0x000fea0003800000 */
.L_x_127:
        /* <DEDUP_REMOVED lines=10> */
.L_x_130:
[----:B------:R-:W-:Y:S05]  /*5130*/  BSYNC B1 ;  /* 0x0000000000017941 */ /* 0x000fea0003800000 */
.L_x_129:
        /* <DEDUP_REMOVED lines=10> */
.L_x_132:
[----:B------:R-:W-:Y:S05]  /*51e0*/  BSYNC B1 ;  /* 0x0000000000017941 */ /* 0x000fea0003800000 */
.L_x_131:
        /* <DEDUP_REMOVED lines=9> */
.L_x_134:
[----:B------:R-:W-:Y:S05]  /*5280*/  BSYNC B1 ;  /* 0x0000000000017941 */ /* 0x000fea0003800000 */
.L_x_133:
        /* <DEDUP_REMOVED lines=9> */
.L_x_136:
[----:B------:R-:W-:Y:S05]  /*5320*/  BSYNC B1 ;  /* 0x0000000000017941 */ /* 0x000fea0003800000 */
.L_x_135:
        /* <DEDUP_REMOVED lines=10> */
.L_x_138:
[----:B------:R-:W-:Y:S05]  /*53d0*/  BSYNC B1 ;  /* 0x0000000000017941 */ /* 0x000fea0003800000 */
.L_x_137:
        /* <DEDUP_REMOVED lines=10> */
.L_x_140:
[----:B------:R-:W-:Y:S05]  /*5480*/  BSYNC B1 ;  /* 0x0000000000017941 */ /* 0x000fea0003800000 */
.L_x_139:
        /* <DEDUP_REMOVED lines=9> */
.L_x_142:
[----:B------:R-:W-:Y:S05]  /*5520*/  BSYNC B1 ;  /* 0x0000000000017941 */ /* 0x000fea0003800000 */
.L_x_141:
        /* <DEDUP_REMOVED lines=9> */
.L_x_144:
[----:B------:R-:W-:Y:S05]  /*55c0*/  BSYNC B1 ;  /* 0x0000000000017941 */ /* 0x000fea0003800000 */
.L_x_143:
        /* <DEDUP_REMOVED lines=10> */
.L_x_146:
[----:B------:R-:W-:Y:S05]  /*5670*/  BSYNC B1 ;  /* 0x0000000000017941 */ /* 0x000fea0003800000 */
.L_x_145:
        /* <DEDUP_REMOVED lines=10> */
.L_x_148:
[----:B------:R-:W-:Y:S05]  /*5720*/  BSYNC B1 ;  /* 0x0000000000017941 */ /* 0x000fea0003800000 */
.L_x_147:
        /* <DEDUP_REMOVED lines=9> */
.L_x_150:
[----:B------:R-:W-:Y:S05]  /*57c0*/  BSYNC B1 ;  /* 0x0000000000017941 */ /* 0x000fea0003800000 */
.L_x_149:
        /* <DEDUP_REMOVED lines=9> */
.L_x_152:
[----:B------:R-:W-:Y:S05]  /*5860*/  BSYNC B1 ;  /* 0x0000000000017941 */ /* 0x000fea0003800000 */
.L_x_151:
        /* <DEDUP_REMOVED lines=10> */
.L_x_154:
[----:B------:R-:W-:Y:S05]  /*5910*/  BSYNC B1 ;  /* 0x0000000000017941 */ /* 0x000fea0003800000 */
.L_x_153:
        /* <DEDUP_REMOVED lines=10> */
.L_x_156:
[----:B------:R-:W-:Y:S05]  /*59c0*/  BSYNC B1 ;  /* 0x0000000000017941 */ /* 0x000fea0003800000 */
.L_x_155:
[----:B0---45:R-:W-:Y:S01]  /*59d0*/  HADD2.F32 R2, -RZ, R15.H0_H0 ;  /* 0x2000000fff027230 */ /* 0x031fe20000004100 */
        /* <DEDUP_REMOVED lines=8> */
.L_x_158:
[----:B------:R-:W-:Y:S05]  /*5a60*/  BSYNC B1 ;  /* 0x0000000000017941 */ /* 0x000fea0003800000 */
.L_x_157:
[----:B0----5:R-:W-:Y:S01]  /*5a70*/  HADD2.F32 R2, -RZ, R15.H0_H0 ;  /* 0x2000000fff027230 */ /* 0x021fe20000004100 */
[----:B------:R-:W-:Y:S01]  /*5a80*/  ISETP.GT.AND P1, PT, R0, 0x8, P1 ;  /* 0x000000080000780c */ /* 0x000fe20000f24270 */
[----:B------:R-:W-:Y:S03]  /*5a90*/  BSSY B1, `(.L_x_159) ;  /* 0x000000a000017945 */ /* 0x000fe60003800000 */
[----:B------:R-:W-:Y:S01]  /*5aa0*/  FMUL R3, R2, R89 ;  /* 0x0000005902037220 */ /* 0x000fe20000400000 */
[----:B------:R-:W-:-:S03]  /*5ab0*/  @P0 IMAD.MOV.U32 R2, RZ, RZ, R8 ;  /* 0x000000ffff020224 */ /* 0x000fc600078e0008 */
[----:B------:R-:W-:-:S05]  /*5ac0*/  FFMA R3, R86, R88, R3 ;  /* 0x0000005856037223 */ /* 0x000fca0000000003 */
[----:B------:R-:W-:-:S04]  /*5ad0*/  F2FP.F16.F32.PACK_AB R3, RZ, R3 ;  /* 0x00000003ff03723e */ /* 0x000fc800000000ff */
[----:B------:R-:W-:Y:S01]  /*5ae0*/  PRMT R6, R3, 0x7610, R6 ;  /* 0x0000761003067816 */ /* 0x000fe20000000006 */
[----:B------:R-:W-:-:S05]  /*5af0*/  @P0 IMAD.MOV.U32 R3, RZ, RZ, R9 ;  /* 0x000000ffff030224 */ /* 0x000fca00078e0009 */
[----:B------:R0:W-:Y:S01]  /*5b00*/  @P0 STG.E.U16 desc[UR52][R2.64+0xf0], R6 ;  /* 0x0000f00602000986 */ /* 0x0001e2000c101534 */
[----:B------:R-:W-:Y:S05]  /*5b10*/  @!P1 BRA `(.L_x_160) ;  /* 0x0000000000049947 */ /* 0x000fea0003800000 */
[----:B------:R0:W5:Y:S02]  /*5b20*/  LDG.E.LTC128B.U16 R15, desc[UR52][R4.64+0xf2] ;  /* 0x0000f234040f7981 */ /* 0x000164000c1e1520 */
.L_x_160:
[----:B------:R-:W-:Y:S05]  /*5b30*/  BSYNC B1 ;  /* 0x0000000000017941 */ /* 0x000fea0003800000 */
.L_x_159:
[----:B------:R-:W-:Y:S05]  /*5b40*/  @!P1 BRA `(.L_x_161) ;  /* 0x0000001000b09947 */ /* 0x000fea0003800000 */
[----:B-----5:R-:W-:-:S05]  /*5b50*/  HADD2.F32 R0, -RZ, R15.H0_H0 ;  /* 0x2000000fff007230 */ /* 0x020fca0000004100 */
[----:B------:R-:W-:-:S04]  /*5b60*/  FMUL R0, R0, R89 ;  /* 0x0000005900007220 */ /* 0x000fc80000400000 */
[----:B------:R-:W-:-:S05]  /*5b70*/  FFMA R0, R87, R88, R0 ;  /* 0x0000005857007223 */ /* 0x000fca0000000000 */
[----:B------:R-:W-:-:S05]  /*5b80*/  F2FP.F16.F32.PACK_AB R0, RZ, R0 ;  /* 0x00000000ff00723e */ /* 0x000fca00000000ff */
[----:B------:R0:W-:Y:S01]  /*5b90*/  STG.E.U16 desc[UR52][R8.64+0xf2], R0 ;  /* 0x0000f20008007986 */ /* 0x0001e2000c101534 */
[----:B------:R-:W-:Y:S05]  /*5ba0*/  BRA `(.L_x_161) ;  /* 0x0000001000987947 */ /* 0x000fea0003800000 */
.L_x_36:
[----:B------:R-:W-:Y:S01]  /*5bb0*/  ISETP.GT.AND P3, PT, R14, 0x1, PT ;  /* 0x000000010e00780c */ /* 0x000fe20003f64270 */
[----:B------:R-:W-:Y:S01]  /*5bc0*/  ULDC.64 UR4, c[0x0][0x5c0] ;  /* 0x0001700000047ab9 */ /* 0x000fe20000000a00 */
[-C--:B------:R-:W-:Y:S01]  /*5bd0*/  FMUL R24, R24, R88.reuse ;  /* 0x0000005818187220 */ /* 0x080fe20000400000 */
[-C--:B------:R-:W-:Y:S01]  /*5be0*/  FMUL R25, R25, R88.reuse ;  /* 0x0000005819197220 */ /* 0x080fe20000400000 */
[----:B------:R-:W-:Y:S01]  /*5bf0*/  ISETP.GT.AND P1, PT, R0, RZ, P3 ;  /* 0x000000ff0000720c */ /* 0x000fe20001f24270 */
[-C--:B------:R-:W-:Y:S01]  /*5c00*/  FMUL R26, R26, R88.reuse ;  /* 0x000000581a1a7220 */ /* 0x080fe20000400000 */
[----:B------:R-:W-:Y:S01]  /*5c10*/  LEA R2, P4, R102, UR4, 0x1 ;  /* 0x0000000466027c11 */ /* 0x000fe2000f8808ff */
[----:B------:R-:W-:Y:S01]  /*5c20*/  FMUL R27, R27, R88 ;  /* 0x000000581b1b7220 */ /* 0x000fe20000400000 */
[----:B------:R-:W-:Y:S01]  /*5c30*/  F2FP.F16.F32.PACK_AB R24, RZ, R24 ;  /* 0x00000018ff18723e */ /* 0x000fe200000000ff */
[-C--:B------:R-:W-:Y:S01]  /*5c40*/  FMUL R28, R28, R88.reuse ;  /* 0x000000581c1c7220 */ /* 0x080fe20000400000 */
[----:B------:R-:W-:Y:S01]  /*5c50*/  LEA.HI.X R3, R102, UR5, R7, 0x1, P4 ;  /* 0x0000000566037c11 */ /* 0x000fe2000a0f0c07 */
[-C--:B------:R-:W-:Y:S01]  /*5c60*/  FMUL R29, R29, R88.reuse ;  /* 0x000000581d1d7220 */ /* 0x080fe20000400000 */
[----:B------:R-:W-:Y:S01]  /*5c70*/  F2FP.F16.F32.PACK_AB R25, RZ, R25 ;  /* 0x00000019ff19723e */ /* 0x000fe200000000ff */
[-C--:B------:R-:W-:Y:S01]  /*5c80*/  FMUL R30, R30, R88.reuse ;  /* 0x000000581e1e7220 */ /* 0x080fe20000400000 */
[----:B------:R-:W-:Y:S01]  /*5c90*/  SHF.L.U64.HI R5, R95, 0x1, R94 ;  /* 0x000000015f057819 */ /* 0x000fe2000001025e */
[----:B------:R-:W-:Y:S01]  /*5ca0*/  @P2 STG.E.U16 desc[UR52][R2.64], R24 ;  /* 0x0000001802002986 */ /* 0x000fe2000c101534 */
[----:B------:R-:W-:Y:S01]  /*5cb0*/  ISETP.GT.AND P2, PT, R0, 0x8, P0 ;  /* 0x000000080000780c */ /* 0x000fe20000744270 */
[----:B------:R-:W-:Y:S01]  /*5cc0*/  FMUL R31, R31, R88 ;  /* 0x000000581f1f7220 */ /* 0x000fe20000400000 */
[----:B------:R-:W-:Y:S01]  /*5cd0*/  LEA R4, P5, R95, R2, 0x1 ;  /* 0x000000025f047211 */ /* 0x000fe200078a08ff */
[----:B------:R-:W-:Y:S01]  /*5ce0*/  @P1 STG.E.U16 desc[UR52][R2.64+0x2], R25 ;  /* 0x0000021902001986 */ /* 0x000fe2000c101534 */
[----:B------:R-:W-:Y:S01]  /*5cf0*/  ISETP.GT.AND P1, PT, R14, 0x8, PT ;  /* 0x000000080e00780c */ /* 0x000fe20003f24270 */
[-C--:B------:R-:W-:Y:S01]  /*5d00*/  FMUL R32, R32, R88.reuse ;  /* 0x0000005820207220 */ /* 0x080fe20000400000 */
[----:B------:R-:W-:Y:S01]  /*5d10*/  ISETP.GT.AND P3, PT, R0, 0x8, P3 ;  /* 0x000000080000780c */ /* 0x000fe20001f64270 */
[----:B------:R-:W-:Y:S01]  /*5d20*/  IMAD.X R5, R5, 0x1, R3, P5 ;  /* 0x0000000105057824 */ /* 0x000fe200028e0603 */
[----:B------:R-:W-:Y:S01]  /*5d30*/  ISETP.GT.AND P0, PT, R14, 0x9, PT ;  /* 0x000000090e00780c */ /* 0x000fe20003f04270 */
[-C--:B------:R-:W-:Y:S01]  /*5d40*/  FMUL R33, R33, R88.reuse ;  /* 0x0000005821217220 */ /* 0x080fe20000400000 */
[----:B------:R-:W-:Y:S01]  /*5d50*/  ISETP.GT.AND P4, PT, R0, RZ, P1 ;  /* 0x000000ff0000720c */ /* 0x000fe20000f84270 */
[-C--:B------:R-:W-:Y:S01]  /*5d60*/  FMUL R34, R34, R88.reuse ;  /* 0x0000005822227220 */ /* 0x080fe20000400000 */
[----:B------:R-:W-:Y:S01]  /*5d70*/  ISETP.GT.AND P5, PT, R0, RZ, P0 ;  /* 0x000000ff0000720c */ /* 0x000fe200007a4270 */
[----:B------:R-:W-:Y:S01]  /*5d80*/  FMUL R35, R35, R88 ;  /* 0x0000005823237220 */ /* 0x000fe20000400000 */
[----:B------:R-:W-:Y:S01]  /*5d90*/  F2FP.F16.F32.PACK_AB R26, RZ, R26 ;  /* 0x0000001aff1a723e */ /* 0x000fe200000000ff */
[-C--:B------:R-:W-:Y:S01]  /*5da0*/  FMUL R36, R36, R88.reuse ;  /* 0x0000005824247220 */ /* 0x080fe20000400000 */
[----:B------:R-:W-:Y:S01]  /*5db0*/  F2FP.F16.F32.PACK_AB R27, RZ, R27 ;  /* 0x0000001bff1b723e */ /* 0x000fe200000000ff */
[----:B------:R-:W-:Y:S01]  /*5dc0*/  FMUL R37, R37, R88 ;  /* 0x0000005825257220 */ /* 0x000fe20000400000 */
[----:B------:R-:W-:Y:S01]  /*5dd0*/  F2FP.F16.F32.PACK_AB R28, RZ, R28 ;  /* 0x0000001cff1c723e */ /* 0x000fe200000000ff */
[----:B------:R-:W-:Y:S01]  /*5de0*/  @P2 STG.E.U16 desc[UR52][R4.64], R26 ;  /* 0x0000001a04002986 */ /* 0x000fe2000c101534 */
[----:B------:R-:W-:Y:S01]  /*5df0*/  ISETP.GT.AND P1, PT, R0, 0x8, P1 ;  /* 0x000000080000780c */ /* 0x000fe20000f24270 */
[-C--:B------:R-:W-:Y:S01]  /*5e00*/  FMUL R38, R38, R88.reuse ;  /* 0x0000005826267220 */ /* 0x080fe20000400000 */
[----:B------:R-:W-:Y:S01]  /*5e10*/  F2FP.F16.F32.PACK_AB R29, RZ, R29 ;  /* 0x0000001dff1d723e */ /* 0x000fe200000000ff */
[----:B------:R-:W-:Y:S01]  /*5e20*/  @P3 STG.E.U16 desc[UR52][R4.64+0x2], R27 ;  /* 0x0000021b04003986 */ /* 0x000fe2000c101534 */
[----:B------:R-:W-:Y:S01]  /*5e30*/  ISETP.GT.AND P3, PT, R14, 0x10, PT ;  /* 0x000000100e00780c */ /* 0x000fe20003f64270 */
[-C--:B------:R-:W-:Y:S01]  /*5e40*/  FMUL R39, R39, R88.reuse ;  /* 0x0000005827277220 */ /* 0x080fe20000400000 */
[----:B------:R-:W-:Y:S01]  /*5e50*/  ISETP.GT.AND P2, PT, R0, 0x8, P0 ;  /* 0x000000080000780c */ /* 0x000fe20000744270 */
[----:B------:R-:W-:Y:S01]  /*5e60*/  @P4 STG.E.U16 desc[UR52][R2.64+0x10], R28 ;  /* 0x0000101c02004986 */ /* 0x000fe2000c101534 */
[----:B------:R-:W-:Y:S01]  /*5e70*/  ISETP.GT.AND P0, PT, R14, 0x11, PT ;  /* 0x000000110e00780c */ /* 0x000fe20003f04270 */
[-C--:B------:R-:W-:Y:S01]  /*5e80*/  FMUL R40, R40, R88.reuse ;  /* 0x0000005828287220 */ /* 0x080fe20000400000 */
[C---:B------:R-:W-:Y:S01]  /*5e90*/  ISETP.GT.AND P4, PT, R0.reuse, RZ, P3 ;  /* 0x000000ff0000720c */ /* 0x040fe20001f84270 */
[----:B------:R-:W-:Y:S01]  /*5ea0*/  @P5 STG.E.U16 desc[UR52][R2.64+0x12], R29 ;  /* 0x0000121d02005986 */ /* 0x000fe2000c101534 */
        /* <DEDUP_REMOVED lines=153> */
[----:B------:R-:W-:Y:S01]  /*6840*/  FMUL R87, R87, R88 ;  /* 0x0000005857577220 */ /* 0x000fe20000400000 */
[----:B------:R-:W-:Y:S01]  /*6850*/  ISETP.GT.AND P2, PT, R0, 0x8, P0 ;  /* 0x000000080000780c */ /* 0x000fe20000744270 */
[----:B------:R-:W-:Y:S01]  /*6860*/  @P4 STG.E.U16 desc[UR52][R2.64+0x90], R60 ;  /* 0x0000903c02004986 */ /* 0x000fe2000c101534 */
[----:B------:R-:W-:-:S02]  /*6870*/  ISETP.GT.AND P0, PT, R14, 0x51, PT ;  /* 0x000000510e00780c */ /* 0x000fc40003f04270 */
[C---:B------:R-:W-:Y:S01]  /*6880*/  ISETP.GT.AND P4, PT, R0.reuse, RZ, P3 ;  /* 0x000000ff0000720c */ /* 0x040fe20001f84270 */
[----:B------:R-:W-:Y:S01]  /*6890*/  @P5 STG.E.U16 desc[UR52][R2.64+0x92], R61 ;  /* 0x0000923d02005986 */ /* 0x000fe2000c101534 */
[C---:B------:R-:W-:Y:S02]  /*68a0*/  ISETP.GT.AND P5, PT, R0.reuse, RZ, P0 ;  /* 0x000000ff0000720c */ /* 0x040fe400007a4270 */
[----:B------:R-:W-:Y:S02]  /*68b0*/  F2FP.F16.F32.PACK_AB R62, RZ, R62 ;  /* 0x0000003eff3e723e */ /* 0x000fe400000000ff */
[----:B------:R-:W-:Y:S02]  /*68c0*/  F2FP.F16.F32.PACK_AB R63, RZ, R63 ;  /* 0x0000003fff3f723e */ /* 0x000fe400000000ff */
[----:B------:R-:W-:Y:S01]  /*68d0*/  F2FP.F16.F32.PACK_AB R64, RZ, R64 ;  /* 0x00000040ff40723e */ /* 0x000fe200000000ff */
[----:B------:R-:W-:Y:S01]  /*68e0*/  @P1 STG.E.U16 desc[UR52][R4.64+0x90], R62 ;  /* 0x0000903e04001986 */ /* 0x000fe2000c101534 */
[----:B------:R-:W-:-:S02]  /*68f0*/  ISETP.GT.AND P1, PT, R0, 0x8, P3 ;  /* 0x000000080000780c */ /* 0x000fc40001f24270 */
[----:B------:R-:W-:Y:S01]  /*6900*/  F2FP.F16.F32.PACK_AB R65, RZ, R65 ;  /* 0x00000041ff41723e */ /* 0x000fe200000000ff */
[----:B------:R-:W-:Y:S01]  /*6910*/  @P2 STG.E.U16 desc[UR52][R4.64+0x92], R63 ;  /* 0x0000923f04002986 */ /* 0x000fe2000c101534 */
[----:B------:R-:W-:Y:S02]  /*6920*/  ISETP.GT.AND P2, PT, R14, 0x58, PT ;  /* 0x000000580e00780c */ /* 0x000fe40003f44270 */
[----:B------:R-:W-:Y:S01]  /*6930*/  ISETP.GT.AND P0, PT, R0, 0x8, P0 ;  /* 0x000000080000780c */ /* 0x000fe20000704270 */
[----:B------:R-:W-:Y:S01]  /*6940*/  @P4 STG.E.U16 desc[UR52][R2.64+0xa0], R64 ;  /* 0x0000a04002004986 */ /* 0x000fe2000c101534 */
[----:B------:R-:W-:Y:S02]  /*6950*/  ISETP.GT.AND P3, PT, R14, 0x59, PT ;  /* 0x000000590e00780c */ /* 0x000fe40003f64270 */
[C---:B------:R-:W-:Y:S01]  /*6960*/  ISETP.GT.AND P4, PT, R0.reuse, RZ, P2 ;  /* 0x000000ff0000720c */ /* 0x040fe20001784270 */
[----:B------:R-:W-:Y:S01]  /*6970*/  @P5 STG.E.U16 desc[UR52][R2.64+0xa2], R65 ;  /* 0x0000a24102005986 */ /* 0x000fe2000c101534 */
[----:B------:R-:W-:-:S02]  /*6980*/  ISETP.GT.AND P5, PT, R0, RZ, P3 ;  /* 0x000000ff0000720c */ /* 0x000fc40001fa4270 */
[----:B------:R-:W-:Y:S02]  /*6990*/  F2FP.F16.F32.PACK_AB R66, RZ, R66 ;  /* 0x00000042ff42723e */ /* 0x000fe400000000ff */
[----:B------:R-:W-:Y:S02]  /*69a0*/  F2FP.F16.F32.PACK_AB R67, RZ, R67 ;  /* 0x00000043ff43723e */ /* 0x000fe400000000ff */
[----:B------:R-:W-:Y:S01]  /*69b0*/  F2FP.F16.F32.PACK_AB R68, RZ, R68 ;  /* 0x00000044ff44723e */ /* 0x000fe200000000ff */
[----:B------:R-:W-:Y:S01]  /*69c0*/  @P1 STG.E.U16 desc[UR52][R4.64+0xa0], R66 ;  /* 0x0000a04204001986 */ /* 0x000fe2000c101534 */
[C---:B------:R-:W-:Y:S02]  /*69d0*/  ISETP.GT.AND P1, PT, R0.reuse, 0x8, P2 ;  /* 0x000000080000780c */ /* 0x040fe40001724270 */
[----:B------:R-:W-:Y:S01]  /*69e0*/  F2FP.F16.F32.PACK_AB R69, RZ, R69 ;  /* 0x00000045ff45723e */ /* 0x000fe200000000ff */
[----:B------:R-:W-:Y:S01]  /*69f0*/  @P0 STG.E.U16 desc[UR52][R4.64+0xa2], R67 ;  /* 0x0000a24304000986 */ /* 0x000fe2000c101534 */
[----:B------:R-:W-:-:S02]  /*6a00*/  ISETP.GT.AND P2, PT, R0, 0x8, P3 ;  /* 0x000000080000780c */ /* 0x000fc40001f44270 */
[C---:B------:R-:W-:Y:S01]  /*6a10*/  ISETP.GT.AND P3, PT, R14.reuse, 0x60, PT ;  /* 0x000000600e00780c */ /* 0x040fe20003f64270 */
[----:B------:R-:W-:Y:S01]  /*6a20*/  @P4 STG.E.U16 desc[UR52][R2.64+0xb0], R68 ;  /* 0x0000b04402004986 */ /* 0x000fe2000c101534 */
[----:B------:R-:W-:Y:S02]  /*6a30*/  ISETP.GT.AND P0, PT, R14, 0x61, PT ;  /* 0x000000610e00780c */ /* 0x000fe40003f04270 */
[C---:B------:R-:W-:Y:S01]  /*6a40*/  ISETP.GT.AND P4, PT, R0.reuse, RZ, P3 ;  /* 0x000000ff0000720c */ /* 0x040fe20001f84270 */
[----:B------:R-:W-:Y:S01]  /*6a50*/  @P5 STG.E.U16 desc[UR52][R2.64+0xb2], R69 ;  /* 0x0000b24502005986 */ /* 0x000fe2000c101534 */
[----:B------:R-:W-:Y:S02]  /*6a60*/  ISETP.GT.AND P5, PT, R0, RZ, P0 ;  /* 0x000000ff0000720c */ /* 0x000fe400007a4270 */
[----:B------:R-:W-:Y:S02]  /*6a70*/  F2FP.F16.F32.PACK_AB R70, RZ, R70 ;  /* 0x00000046ff46723e */ /* 0x000fe400000000ff */
[----:B------:R-:W-:-:S02]  /*6a80*/  F2FP.F16.F32.PACK_AB R71, RZ, R71 ;  /* 0x00000047ff47723e */ /* 0x000fc400000000ff */
[----:B------:R-:W-:Y:S01]  /*6a90*/  F2FP.F16.F32.PACK_AB R72, RZ, R72 ;  /* 0x00000048ff48723e */ /* 0x000fe200000000ff */
[----:B------:R-:W-:Y:S01]  /*6aa0*/  @P1 STG.E.U16 desc[UR52][R4.64+0xb0], R70 ;  /* 0x0000b04604001986 */ /* 0x000fe2000c101534 */
[----:B------:R-:W-:Y:S02]  /*6ab0*/  F2FP.F16.F32.PACK_AB R73, RZ, R73 ;  /* 0x00000049ff49723e */ /* 0x000fe400000000ff */
[C---:B------:R-:W-:Y:S01]  /*6ac0*/  ISETP.GT.AND P1, PT, R0.reuse, 0x8, P3 ;  /* 0x000000080000780c */ /* 0x040fe20001f24270 */
[----:B------:R-:W-:Y:S01]  /*6ad0*/  @P2 STG.E.U16 desc[UR52][R4.64+0xb2], R71 ;  /* 0x0000b24704002986 */ /* 0x000fe2000c101534 */
[----:B------:R-:W-:Y:S02]  /*6ae0*/  ISETP.GT.AND P0, PT, R0, 0x8, P0 ;  /* 0x000000080000780c */ /* 0x000fe40000704270 */
[----:B------:R-:W-:Y:S01]  /*6af0*/  F2FP.F16.F32.PACK_AB R74, RZ, R74 ;  /* 0x0000004aff4a723e */ /* 0x000fe200000000ff */
[----:B------:R-:W-:Y:S01]  /*6b00*/  @P4 STG.E.U16 desc[UR52][R2.64+0xc0], R72 ;  /* 0x0000c04802004986 */ /* 0x000fe2000c101534 */
[----:B------:R-:W-:-:S02]  /*6b10*/  ISETP.GT.AND P4, PT, R14, 0x68, PT ;  /* 0x000000680e00780c */ /* 0x000fc40003f84270 */
[----:B------:R-:W-:Y:S01]  /*6b20*/  F2FP.F16.F32.PACK_AB R75, RZ, R75 ;  /* 0x0000004bff4b723e */ /* 0x000fe200000000ff */
[----:B------:R-:W-:Y:S01]  /*6b30*/  @P5 STG.E.U16 desc[UR52][R2.64+0xc2], R73 ;  /* 0x0000c24902005986 */ /* 0x000fe2000c101534 */
[----:B------:R-:W-:Y:S02]  /*6b40*/  ISETP.GT.AND P5, PT, R14, 0x69, PT ;  /* 0x000000690e00780c */ /* 0x000fe40003fa4270 */
[C---:B------:R-:W-:Y:S01]  /*6b50*/  ISETP.GT.AND P2, PT, R0.reuse, RZ, P4 ;  /* 0x000000ff0000720c */ /* 0x040fe20002744270 */
[----:B------:R-:W-:Y:S01]  /*6b60*/  @P1 STG.E.U16 desc[UR52][R4.64+0xc0], R74 ;  /* 0x0000c04a04001986 */ /* 0x000fe2000c101534 */
[----:B------:R-:W-:Y:S02]  /*6b70*/  ISETP.GT.AND P6, PT, R0, RZ, P5 ;  /* 0x000000ff0000720c */ /* 0x000fe40002fc4270 */
[----:B------:R-:W-:Y:S01]  /*6b80*/  F2FP.F16.F32.PACK_AB R76, RZ, R76 ;  /* 0x0000004cff4c723e */ /* 0x000fe200000000ff */
[----:B------:R-:W-:Y:S01]  /*6b90*/  @P0 STG.E.U16 desc[UR52][R4.64+0xc2], R75 ;  /* 0x0000c24b04000986 */ /* 0x000fe2000c101534 */
[----:B------:R-:W-:-:S02]  /*6ba0*/  F2FP.F16.F32.PACK_AB R77, RZ, R77 ;  /* 0x0000004dff4d723e */ /* 0x000fc400000000ff */
[----:B------:R-:W-:Y:S02]  /*6bb0*/  ISETP.GT.AND P3, PT, R14, 0x70, PT ;  /* 0x000000700e00780c */ /* 0x000fe40003f64270 */
[----:B------:R-:W-:Y:S02]  /*6bc0*/  ISETP.GT.AND P4, PT, R0, 0x8, P4 ;  /* 0x000000080000780c */ /* 0x000fe40002784270 */
[----:B------:R-:W-:Y:S01]  /*6bd0*/  F2FP.F16.F32.PACK_AB R78, RZ, R78 ;  /* 0x0000004eff4e723e */ /* 0x000fe200000000ff */
[----:B------:R-:W-:Y:S01]  /*6be0*/  @P2 STG.E.U16 desc[UR52][R2.64+0xd0], R76 ;  /* 0x0000d04c02002986 */ /* 0x000fe2000c101534 */
[----:B------:R-:W-:Y:S02]  /*6bf0*/  ISETP.GT.AND P2, PT, R14, 0x71, PT ;  /* 0x000000710e00780c */ /* 0x000fe40003f44270 */
[----:B------:R-:W-:Y:S01]  /*6c00*/  F2FP.F16.F32.PACK_AB R79, RZ, R79 ;  /* 0x0000004fff4f723e */ /* 0x000fe200000000ff */
[----:B------:R-:W-:Y:S01]  /*6c10*/  @P6 STG.E.U16 desc[UR52][R2.64+0xd2], R77 ;  /* 0x0000d24d02006986 */ /* 0x000fe2000c101534 */
[----:B------:R-:W-:-:S02]  /*6c20*/  ISETP.GT.AND P6, PT, R0, 0x8, P5 ;  /* 0x000000080000780c */ /* 0x000fc40002fc4270 */
[----:B------:R-:W-:Y:S02]  /*6c30*/  ISETP.GT.AND P5, PT, R0, RZ, P3 ;  /* 0x000000ff0000720c */ /* 0x000fe40001fa4270 */
[----:B------:R-:W-:Y:S01]  /*6c40*/  F2FP.F16.F32.PACK_AB R80, RZ, R80 ;  /* 0x00000050ff50723e */ /* 0x000fe200000000ff */
[----:B------:R-:W-:Y:S01]  /*6c50*/  @P4 STG.E.U16 desc[UR52][R4.64+0xd0], R78 ;  /* 0x0000d04e04004986 */ /* 0x000fe2000c101534 */
[C---:B------:R-:W-:Y:S02]  /*6c60*/  ISETP.GT.AND P1, PT, R14.reuse, 0x78, PT ;  /* 0x000000780e00780c */ /* 0x040fe40003f24270 */
[----:B------:R-:W-:Y:S02]  /*6c70*/  ISETP.GT.AND P0, PT, R14, 0x79, PT ;  /* 0x000000790e00780c */ /* 0x000fe40003f04270 */
[C---:B------:R-:W-:Y:S02]  /*6c80*/  ISETP.GT.AND P4, PT, R0.reuse, RZ, P2 ;  /* 0x000000ff0000720c */ /* 0x040fe40001784270 */
[C---:B------:R-:W-:Y:S01]  /*6c90*/  ISETP.GT.AND P3, PT, R0.reuse, 0x8, P3 ;  /* 0x000000080000780c */ /* 0x040fe20001f64270 */
[----:B------:R-:W-:Y:S01]  /*6ca0*/  @P6 STG.E.U16 desc[UR52][R4.64+0xd2], R79 ;  /* 0x0000d24f04006986 */ /* 0x000fe2000c101534 */
[----:B------:R-:W-:-:S02]  /*6cb0*/  ISETP.GT.AND P2, PT, R0, 0x8, P2 ;  /* 0x000000080000780c */ /* 0x000fc40001744270 */
[C---:B------:R-:W-:Y:S01]  /*6cc0*/  ISETP.GT.AND P6, PT, R0.reuse, RZ, P0 ;  /* 0x000000ff0000720c */ /* 0x040fe200007c4270 */
[----:B------:R-:W-:Y:S01]  /*6cd0*/  @P5 STG.E.U16 desc[UR52][R2.64+0xe0], R80 ;  /* 0x0000e05002005986 */ /* 0x000fe2000c101534 */
[C---:B------:R-:W-:Y:S02]  /*6ce0*/  ISETP.GT.AND P5, PT, R0.reuse, RZ, P1 ;  /* 0x000000ff0000720c */ /* 0x040fe40000fa4270 */
[C---:B------:R-:W-:Y:S02]  /*6cf0*/  ISETP.GT.AND P1, PT, R0.reuse, 0x8, P1 ;  /* 0x000000080000780c */ /* 0x040fe40000f24270 */
[----:B------:R-:W-:Y:S02]  /*6d00*/  F2FP.F16.F32.PACK_AB R81, RZ, R81 ;  /* 0x00000051ff51723e */ /* 0x000fe400000000ff */
[----:B------:R-:W-:Y:S02]  /*6d10*/  F2FP.F16.F32.PACK_AB R82, RZ, R82 ;  /* 0x00000052ff52723e */ /* 0x000fe400000000ff */
[----:B------:R-:W-:Y:S01]  /*6d20*/  F2FP.F16.F32.PACK_AB R83, RZ, R83 ;  /* 0x00000053ff53723e */ /* 0x000fe200000000ff */
[----:B------:R-:W-:Y:S01]  /*6d30*/  @P4 STG.E.U16 desc[UR52][R2.64+0xe2], R81 ;  /* 0x0000e25102004986 */ /* 0x000fe2000c101534 */
[----:B------:R-:W-:-:S02]  /*6d40*/  ISETP.GT.AND P0, PT, R0, 0x8, P0 ;  /* 0x000000080000780c */ /* 0x000fc40000704270 */
[----:B------:R-:W-:Y:S01]  /*6d50*/  F2FP.F16.F32.PACK_AB R84, RZ, R84 ;  /* 0x00000054ff54723e */ /* 0x000fe200000000ff */
[----:B------:R-:W-:Y:S01]  /*6d60*/  @P3 STG.E.U16 desc[UR52][R4.64+0xe0], R82 ;  /* 0x0000e05204003986 */ /* 0x000fe2000c101534 */
[----:B------:R-:W-:Y:S02]  /*6d70*/  F2FP.F16.F32.PACK_AB R85, RZ, R85 ;  /* 0x00000055ff55723e */ /* 0x000fe400000000ff */
[----:B------:R-:W-:Y:S01]  /*6d80*/  F2FP.F16.F32.PACK_AB R86, RZ, R86 ;  /* 0x00000056ff56723e */ /* 0x000fe200000000ff */
[----:B------:R-:W-:Y:S01]  /*6d90*/  @P2 STG.E.U16 desc[UR52][R4.64+0xe2], R83 ;  /* 0x0000e25304002986 */ /* 0x000fe2000c101534 */
[----:B------:R-:W-:-:S03]  /*6da0*/  F2FP.F16.F32.PACK_AB R87, RZ, R87 ;  /* 0x00000057ff57723e */ /* 0x000fc600000000ff */
[----:B------:R-:W-:Y:S04]  /*6db0*/  @P5 STG.E.U16 desc[UR52][R2.64+0xf0], R84 ;  /* 0x0000f05402005986 */ /* 0x000fe8000c101534 */
[----:B------:R0:W-:Y:S02]  /*6dc0*/  @P6 STG.E.U16 desc[UR52][R2.64+0xf2], R85 ;  /* 0x0000f25502006986 */ /* 0x0001e4000c101534 */
[----:B0-----:R-:W-:Y:S02]  /*6dd0*/  @P1 IMAD.MOV.U32 R2, RZ, RZ, R4 ;  /* 0x000000ffff021224 */ /* 0x001fe400078e0004 */
[----:B------:R-:W-:-:S05]  /*6de0*/  @P1 IMAD.MOV.U32 R3, RZ, RZ, R5 ;  /* 0x000000ffff031224 */ /* 0x000fca00078e0005 */
[----:B------:R0:W-:Y:S04]  /*6df0*/  @P1 STG.E.U16 desc[UR52][R2.64+0xf0], R86 ;  /* 0x0000f05602001986 */ /* 0x0001e8000c101534 */
[----:B------:R0:W-:Y:S02]  /*6e00*/  @P0 STG.E.U16 desc[UR52][R4.64+0xf2], R87 ;  /* 0x0000f25704000986 */ /* 0x0001e4000c101534 */
.L_x_161:
[----:B------:R-:W-:Y:S05]  /*6e10*/  BSYNC B0 ;  /* 0x0000000000007941 */ /* 0x000fea0003800000 */
.L_x_35:
[----:B0-----:R-:W-:Y:S01]  /*6e20*/  IMAD.U32 R2, RZ, RZ, UR54 ;  /* 0x00000036ff027e24 */ /* 0x001fe2000f8e00ff */
[----:B------:R-:W-:Y:S01]  /*6e30*/  ULDC.64 UR4, c[0x0][0x650] ;  /* 0x0001940000047ab9 */ /* 0x000fe20000000a00 */
[----:B------:R-:W-:Y:S01]  /*6e40*/  IMAD.U32 R3, RZ, RZ, UR55 ;  /* 0x00000037ff037e24 */ /* 0x000fe2000f8e00ff */
[----:B------:R0:W-:Y:S01]  /*6e50*/  SYNCS.ARRIVE.TRANS64.A1T0 RZ, [R98+UR50], RZ ;  /* 0x000000ff62ff79a7 */ /* 0x0001e20008100032 */
[----:B------:R-:W-:Y:S01]  /*6e60*/  PRMT R0, RZ, 0x7610, R0 ;  /* 0x00007610ff007816 */ /* 0x000fe20000000000 */
[----:B------:R-:W-:Y:S01]  /*6e70*/  IMAD.MOV.U32 R18, RZ, RZ, -0x1 ;  /* 0xffffffffff127424 */ /* 0x000fe200078e00ff */
[----:B------:R-:W-:Y:S01]  /*6e80*/  LEA R16, P0, R2, R16, 0x1 ;  /* 0x0000001002107211 */ /* 0x000fe200078008ff */
[----:B------:R-:W-:Y:S02]  /*6e90*/  IMAD.MOV.U32 R2, RZ, RZ, -0x1 ;  /* 0xffffffffff027424 */ /* 0x000fe400078e00ff */
[----:B------:R-:W-:Y:S01]  /*6ea0*/  IMAD.MOV.U32 R19, RZ, RZ, -0x1 ;  /* 0xffffffffff137424 */ /* 0x000fe200078e00ff */
[----:B------:R-:W-:-:S02]  /*6eb0*/  IADD3.X R17, R17, UR36, RZ, P0, !PT ;  /* 0x0000002411117c10 */ /* 0x000fc400087fe4ff */
[----:B------:R-:W-:-:S04]  /*6ec0*/  ISETP.GE.U32.AND P0, PT, R16, UR4, PT ;  /* 0x0000000410007c0c */ /* 0x000fc8000bf06070 */
[----:B------:R-:W-:-:S13]  /*6ed0*/  ISETP.GE.U32.AND.EX P0, PT, R17, UR5, PT, P0 ;  /* 0x0000000511007c0c */ /* 0x000fda000bf06100 */
[----:B0-----:R-:W-:Y:S05]  /*6ee0*/  @P0 BRA `(.L_x_162) ;  /* 0x0000000400700947 */ /* 0x001fea0003800000 */
[----:B------:R-:W0:Y:S01]  /*6ef0*/  S2UR UR7, SR_CTAID.X ;  /* 0x00000000000779c3 */ /* 0x000e220000002500 */
[----:B------:R-:W-:Y:S01]  /*6f00*/  ULDC.64 UR4, c[0x0][0x628] ;  /* 0x00018a0000047ab9 */ /* 0x000fe20000000a00 */
[----:B------:R-:W-:Y:S01]  /*6f10*/  ULDC UR6, c[0x0][0x150] ;  /* 0x0000540000067ab9 */ /* 0x000fe20000000800 */
[----:B------:R-:W-:Y:S01]  /*6f20*/  ISETP.NE.U32.AND P0, PT, RZ, UR4, PT ;  /* 0x00000004ff007c0c */ /* 0x000fe2000bf05070 */
[----:B------:R-:W-:Y:S01]  /*6f30*/  ULDC UR15, c[0x0][0x630] ;  /* 0x00018c00000f7ab9 */ /* 0x000fe20000000800 */
[C---:B------:R-:W-:Y:S02]  /*6f40*/  R2UR UR17, R16.reuse ;  /* 0x00000000101172ca */ /* 0x040fe400000e0000 */
[----:B------:R-:W-:Y:S01]  /*6f50*/  ISETP.NE.AND.EX P0, PT, RZ, UR5, PT, P0 ;  /* 0x00000005ff007c0c */ /* 0x000fe2000bf05300 */
[----:B------:R-:W1:Y:S01]  /*6f60*/  S2UR UR16, SR_CTAID.Y ;  /* 0x00000000001079c3 */ /* 0x000e620000002600 */
[----:B------:R-:W-:Y:S02]  /*6f70*/  R2UR UR12, R16 ;  /* 0x00000000100c72ca */ /* 0x000fe400000e0000 */
[----:B------:R-:W-:-:S02]  /*6f80*/  R2UR UR13, R17 ;  /* 0x00000000110d72ca */ /* 0x000fc400000e0000 */
[----:B0-----:R-:W-:-:S05]  /*6f90*/  I2FP.F32.U32 R0, UR7 ;  /* 0x0000000700007c45 */ /* 0x001fca0008201000 */
[----:B------:R-:W-:Y:S01]  /*6fa0*/  FMUL R0, R0, UR6 ;  /* 0x0000000600007c20 */ /* 0x000fe20008400000 */
[----:B------:R-:W-:Y:S01]  /*6fb0*/  ULDC UR6, c[0x0][0x154] ;  /* 0x0000550000067ab9 */ /* 0x000fe20000000800 */
[----:B-1----:R-:W-:-:S04]  /*6fc0*/  I2FP.F32.U32 R2, UR16 ;  /* 0x0000001000027c45 */ /* 0x002fc80008201000 */
[----:B------:R-:W0:Y:S01]  /*6fd0*/  F2I.U32.TRUNC.NTZ R0, R0 ;  /* 0x0000000000007305 */ /* 0x000e22000020f000 */
[----:B------:R-:W-:Y:S01]  /*6fe0*/  FMUL R2, R2, UR6 ;  /* 0x0000000602027c20 */ /* 0x000fe20008400000 */
[----:B------:R-:W-:Y:S06]  /*6ff0*/  @!P0 BRA `(.L_x_163) ;  /* 0x0000000000308947 */ /* 0x000fec0003800000 */
        /* <DEDUP_REMOVED lines=12> */
.L_x_163:
[----:B------:R-:W-:Y:S01]  /*70c0*/  USHF.R.U64 UR6, UR12, UR15, UR13 ;  /* 0x0000000f0c067299 */ /* 0x000fe2000800120d */
[----:B------:R-:W-:Y:S01]  /*70d0*/  R2UR UR5, R17 ;  /* 0x00000000110572ca */ /* 0x000fe200000e0000 */
[----:B------:R-:W-:Y:S01]  /*70e0*/  USHF.R.U32.HI UR4, URZ, UR15, UR13 ;  /* 0x0000000f3f047299 */ /* 0x000fe2000801160d */
[----:B------:R-:W1:Y:S01]  /*70f0*/  F2I.U32.TRUNC.NTZ R2, R2 ;  /* 0x0000000200027305 */ /* 0x000e62000020f000 */
[----:B------:R-:W-:Y:S01]  /*7100*/  UIADD3 UR9, UP0, URZ, -UR6, URZ ;  /* 0x800000063f097290 */ /* 0x000fe2000ff1e03f */
[----:B------:R-:W-:Y:S01]  /*7110*/  ULDC.64 UR10, c[0x0][0x620] ;  /* 0x00018800000a7ab9 */ /* 0x000fe20000000a00 */
[----:B------:R-:W-:Y:S02]  /*7120*/  ULDC UR14, c[0x0][0x608] ;  /* 0x00018200000e7ab9 */ /* 0x000fe40000000800 */
[----:B------:R-:W-:Y:S01]  /*7130*/  UIADD3.X UR4, URZ, ~UR4, URZ, UP0, !UPT ;  /* 0x800000043f047290 */ /* 0x000fe200087fe43f */
[----:B------:R-:W-:Y:S01]  /*7140*/  ULDC UR15, c[0x0][0x658] ;  /* 0x00019600000f7ab9 */ /* 0x000fe20000000800 */
[----:B------:R-:W-:-:S02]  /*7150*/  ULDC UR12, c[0x0][0x144] ;  /* 0x00005100000c7ab9 */ /* 0x000fc40000000800 */
[----:B------:R-:W-:Y:S01]  /*7160*/  UIMAD UR8, UR4, UR10, URZ ;  /* 0x0000000a040872a4 */ /* 0x000fe2000f8e023f */
[----:B------:R-:W-:Y:S02]  /*7170*/  ULDC UR22, c[0x0][0x148] ;  /* 0x0000520000167ab9 */ /* 0x000fe40000000800 */
[----:B------:R-:W-:Y:S01]  /*7180*/  UMOV UR4, UR17 ;  /* 0x0000001100047c82 */ /* 0x000fe20008000000 */
[----:B------:R-:W-:Y:S02]  /*7190*/  UIMAD UR8, UR9, UR11, UR8 ;  /* 0x0000000b090872a4 */ /* 0x000fe4000f8e0208 */
[----:B------:R-:W-:Y:S01]  /*71a0*/  UIMAD.WIDE.U32 UR4, UR9, UR10, UR4 ;  /* 0x0000000a090472a5 */ /* 0x000fe2000f8e0004 */
[----:B0-----:R-:W-:Y:S01]  /*71b0*/  R2UR UR9, R0 ;  /* 0x00000000000972ca */ /* 0x001fe200000e0000 */
[----:B------:R-:W-:Y:S01]  /*71c0*/  ULDC UR20, c[0x0][0x648] ;  /* 0x0001920000147ab9 */ /* 0x000fe20000000800 */
[----:B-1----:R-:W-:Y:S01]  /*71d0*/  R2UR UR13, R2 ;  /* 0x00000000020d72ca */ /* 0x002fe200000e0000 */
[----:B------:R-:W-:Y:S01]  /*71e0*/  UIADD3 UR8, UR5, UR8, URZ ;  /* 0x0000000805087290 */ /* 0x000fe2000fffe03f */
[----:B------:R-:W-:-:S02]  /*71f0*/  ULDC UR21, c[0x0][0x638] ;  /* 0x00018e0000157ab9 */ /* 0x000fc40000000800 */
[----:B------:R-:W-:Y:S02]  /*7200*/  ULDC UR5, c[0x0][0x618] ;  /* 0x0001860000057ab9 */ /* 0x000fe40000000800 */
[----:B------:R-:W-:Y:S02]  /*7210*/  USHF.R.U64 UR10, UR4, UR5, UR8 ;  /* 0x00000005040a7299 */ /* 0x000fe40008001208 */
[----:B------:R-:W-:-:S03]  /*7220*/  USHF.R.U32.HI UR8, URZ, UR5, UR8 ;  /* 0x000000053f087299 */ /* 0x000fc60008011608 */
[----:B------:R-:W-:Y:S01]  /*7230*/  ULDC.64 UR4, c[0x0][0x640] ;  /* 0x0001900000047ab9 */ /* 0x000fe20000000a00 */
[----:B------:R-:W-:Y:S01]  /*7240*/  USHF.R.U64 UR11, UR10, UR14, UR8 ;  /* 0x0000000e0a0b7299 */ /* 0x000fe20008001208 */
[----:B------:R-:W-:Y:S01]  /*7250*/  ISETP.NE.U32.AND P0, PT, RZ, UR4, PT ;  /* 0x00000004ff007c0c */ /* 0x000fe2000bf05070 */
[----:B------:R-:W-:Y:S02]  /*7260*/  USHF.R.U32.HI UR8, URZ, UR14, UR8 ;  /* 0x0000000e3f087299 */ /* 0x000fe40008011608 */
[----:B------:R-:W-:Y:S01]  /*7270*/  UIADD3 UR9, -UR9, URZ, URZ ;  /* 0x0000003f09097290 */ /* 0x000fe2000fffe13f */
[----:B------:R-:W-:Y:S01]  /*7280*/  ISETP.NE.AND.EX P0, PT, RZ, UR5, PT, P0 ;  /* 0x00000005ff007c0c */ /* 0x000fe2000bf05300 */
[----:B------:R-:W-:Y:S02]  /*7290*/  USHF.R.U64 UR17, UR11, UR15, UR8 ;  /* 0x0000000f0b117299 */ /* 0x000fe40008001208 */
[----:B------:R-:W-:Y:S02]  /*72a0*/  UIADD3 UR18, -UR13, URZ, URZ ;  /* 0x0000003f0d127290 */ /* 0x000fe4000fffe13f */
[----:B------:R-:W-:-:S02]  /*72b0*/  USHF.R.U32.HI UR15, URZ, UR15, UR8 ;  /* 0x0000000f3f0f7299 */ /* 0x000fc40008011608 */
[----:B------:R-:W-:Y:S01]  /*72c0*/  UIMAD UR19, UR12, UR9, UR7 ;  /* 0x000000090c1372a4 */ /* 0x000fe2000f8e0207 */
[----:B------:R-:W-:-:S05]  /*72d0*/  UMOV UR14, UR17 ;  /* 0x00000011000e7c82 */ /* 0x000fca0008000000 */
[----:B------:R-:W-:Y:S06]  /*72e0*/  @!P0 BRA `(.L_x_164) ;  /* 0x0000000000288947 */ /* 0x000fec0003800000 */
        /* <DEDUP_REMOVED lines=10> */
.L_x_164:
[----:B------:R-:W-:Y:S01]  /*7390*/  UISETP.NE.AND UP0, UPT, UR45, URZ, UPT ;  /* 0x0000003f2d00728c */ /* 0x000fe2000bf05270 */
[----:B------:R-:W-:Y:S01]  /*73a0*/  IMAD.MOV.U32 R0, RZ, RZ, 0x1 ;  /* 0x00000001ff007424 */ /* 0x000fe200078e00ff */
[----:B------:R-:W-:Y:S01]  /*73b0*/  USHF.R.U64 UR5, UR14, UR20, UR15 ;  /* 0x000000140e057299 */ /* 0x000fe2000800120f */
[----:B------:R-:W-:Y:S01]  /*73c0*/  IMAD.U32 R19, RZ, RZ, UR6 ;  /* 0x00000006ff137e24 */ /* 0x000fe2000f8e00ff */
[----:B------:R-:W-:Y:S02]  /*73d0*/  ULOP3.LUT UR4, UR11, UR47, URZ, 0xc0, !UPT ;  /* 0x0000002f0b047292 */ /* 0x000fe4000f8ec03f */
[----:B------:R-:W-:Y:S02]  /*73e0*/  UIADD3 UR7, -UR5, URZ, URZ ;  /* 0x0000003f05077290 */ /* 0x000fe4000fffe13f */
[----:B------:R-:W-:Y:S02]  /*73f0*/  UIMAD UR4, UR43, UR5, UR4 ;  /* 0x000000052b0472a4 */ /* 0x000fe4000f8e0204 */
[----:B------:R-:W-:-:S02]  /*7400*/  ULOP3.LUT UR10, UR10, UR42, URZ, 0xc0, !UPT ;  /* 0x0000002a0a0a7292 */ /* 0x000fc4000f8ec03f */
[----:B------:R-:W-:Y:S02]  /*7410*/  @UP0 UIMAD UR19, UR22, UR18, UR16 ;  /* 0x00000012161302a4 */ /* 0x000fe4000f8e0210 */
[----:B------:R-:W-:Y:S01]  /*7420*/  UIMAD UR5, UR7, UR21, UR17 ;  /* 0x00000015070572a4 */ /* 0x000fe2000f8e0211 */
[----:B------:R-:W-:Y:S02]  /*7430*/  ULDC UR8, c[0x0][0x600] ;  /* 0x0001800000087ab9 */ /* 0x000fe40000000800 */
[----:B------:R-:W-:Y:S01]  /*7440*/  ULDC UR7, c[0x0][0x610] ;  /* 0x0001840000077ab9 */ /* 0x000fe20000000800 */
[----:B------:R-:W-:Y:S02]  /*7450*/  UIMAD UR5, UR5, UR8, UR10 ;  /* 0x00000008050572a4 */ /* 0x000fe4000f8e020a */
[----:B------:R-:W-:-:S04]  /*7460*/  UIMAD UR4, UR4, UR7, UR19 ;  /* 0x00000007040472a4 */ /* 0x000fc8000f8e0213 */
[----:B------:R-:W-:Y:S02]  /*7470*/  USEL UR7, UR5, UR4, !UP0 ;  /* 0x0000000405077287 */ /* 0x000fe4000c000000 */
[----:B------:R-:W-:-:S04]  /*7480*/  USEL UR4, UR4, UR5, !UP0 ;  /* 0x0000000504047287 */ /* 0x000fc8000c000000 */
[----:B------:R-:W-:Y:S02]  /*7490*/  IMAD.U32 R2, RZ, RZ, UR7 ;  /* 0x00000007ff027e24 */ /* 0x000fe4000f8e00ff */
[----:B------:R-:W-:-:S07]  /*74a0*/  IMAD.U32 R18, RZ, RZ, UR4 ;  /* 0x00000004ff127e24 */ /* 0x000fce000f8e00ff */
.L_x_162:
[----:B------:R-:W-:Y:S01]  /*74b0*/  ULEA UR5, UR38, UR44, 0x1 ;  /* 0x0000002c26057291 */ /* 0x000fe2000f8e083f */
[----:B------:R-:W-:Y:S01]  /*74c0*/  LOP3.LUT P0, RZ, R0, 0xff, RZ, 0xc0, !PT ;  /* 0x000000ff00ff7812 */ /* 0x000fe2000780c0ff */
[----:B------:R-:W-:Y:S01]  /*74d0*/  ULOP3.LUT UR44, UR44, 0x1, URZ, 0xc0, !UPT ;  /* 0x000000012c2c7892 */ /* 0x000fe2000f8ec03f */
[----:B------:R-:W-:Y:S01]  /*74e0*/  LOP3.LUT R100, R100, 0x1, RZ, 0x3c, !PT ;  /* 0x0000000164647812 */ /* 0x000fe200078e3cff */
[----:B------:R-:W-:Y:S02]  /*74f0*/  USHF.R.U32.HI UR4, URZ, 0x1, UR5 ;  /* 0x000000013f047899 */ /* 0x000fe40008011605 */
[----:B------:R-:W-:Y:S02]  /*7500*/  UISETP.GT.U32.AND UP0, UPT, UR5, 0x1, UPT ;  /* 0x000000010500788c */ /* 0x000fe4000bf04070 */
[----:B------:R-:W-:Y:S02]  /*7510*/  ULOP3.LUT UR4, UR4, 0x1, URZ, 0xc0, !UPT ;  /* 0x0000000104047892 */ /* 0x000fe4000f8ec03f */
[----:B------:R-:W-:-:S02]  /*7520*/  UISETP.LT.U32.AND UP0, UPT, UR41, 0x1ff, UP0 ;  /* 0x000001ff2900788c */ /* 0x000fc40008701070 */
[----:B------:R-:W-:Y:S02]  /*7530*/  UISETP.NE.U32.AND UP1, UPT, UR4, 0x1, UPT ;  /* 0x000000010400788c */ /* 0x000fe4000bf25070 */
[----:B------:R-:W-:Y:S02]  /*7540*/  USEL UR5, URZ, 0x1, !UP0 ;  /* 0x000000013f057887 */ /* 0x000fe4000c000000 */
[----:B------:R-:W-:-:S04]  /*7550*/  UISETP.GT.U32.AND UP1, UPT, UR41, 0x1fe, !UP1 ;  /* 0x000001fe2900788c */ /* 0x000fc8000cf24070 */
[----:B------:R-:W-:-:S04]  /*7560*/  USEL UR4, URZ, 0x1, !UP1 ;  /* 0x000000013f047887 */ /* 0x000fc8000c800000 */
[----:B------:R-:W-:Y:S01]  /*7570*/  ULOP3.LUT UR48, UR4, UR48, UR5, 0x96, !UPT ;  /* 0x0000003004307292 */ /* 0x000fe2000f8e9605 */
[----:B------:R-:W-:Y:S11]  /*7580*/  @P0 BRA `(.L_x_165) ;  /* 0xffffffa000a80947 */ /* 0x000ff6000383ffff */
[----:B------:R-:W-:Y:S05]  /*7590*/  EXIT ;  /* 0x000000000000794d */ /* 0x000fea0003800000 */
.L_x_16:
[----:B------:R-:W-:-:S08]  /*75a0*/  ISETP.NE.AND P0, PT, RZ, UR6, PT ;  /* 0x00000006ff007c0c */ /* 0x000fd0000bf05270 */
[----:B------:R-:W0:-:S00]  /*75b0*/  USETMAXREG.DEALLOC.CTAPOOL 0x28 ;  /* 0x00000028000079c8 */ /* 0x000e0000080e0500 */
[----:B------:R-:W-:Y:S05]  /*75c0*/  @P0 EXIT ;  /* 0x000000000000094d */ /* 0x000fea0003800000 */
[----:B0-----:R-:W-:Y:S01]  /*75d0*/  LOP3.LUT P0, RZ, R0, 0xff, RZ, 0xc0, !PT ;  /* 0x000000ff00ff7812 */ /* 0x001fe2000780c0ff */
[----:B------:R-:W-:Y:S02]  /*75e0*/  IMAD.MOV.U32 R0, RZ, RZ, 0x1 ;  /* 0x00000001ff007424 */ /* 0x000fe400078e00ff */
[----:B------:R-:W-:-:S10]  /*75f0*/  IMAD.MOV.U32 R8, RZ, RZ, RZ ;  /* 0x000000ffff087224 */ /* 0x000fd400078e00ff */
[----:B------:R-:W-:Y:S05]  /*7600*/  @!P0 BRA `(.L_x_166) ;  /* 0x0000000c00b88947 */ /* 0x000fea0003800000 */
[----:B------:R-:W0:Y:S01]  /*7610*/  S2R R11, SR_CgaCtaId ;  /* 0x00000000000b7919 */ /* 0x000e220000008800 */
[----:B------:R-:W-:Y:S01]  /*7620*/  LOP3.LUT P0, RZ, R3, 0x1f, RZ, 0xc0, !PT ;  /* 0x0000001f03ff7812 */ /* 0x000fe2000780c0ff */
[----:B------:R-:W-:Y:S01]  /*7630*/  ULDC UR21, c[0x0][0x658] ;  /* 0x0001960000157ab9 */ /* 0x000fe20000000800 */
[----:B------:R-:W-:Y:S01]  /*7640*/  UMOV UR4, 0xffffffff ;  /* 0xffffffff00047882 */ /* 0x000fe20000000000 */
[----:B------:R-:W-:Y:S01]  /*7650*/  BSSY B0, `(.L_x_166) ;  /* 0x00000e9000007945 */ /* 0x000fe20003800000 */
[----:B------:R-:W-:Y:S01]  /*7660*/  USHF.L.U32 UR4, UR4, UR21, URZ ;  /* 0x0000001504047299 */ /* 0x000fe2000800063f */
[C---:B------:R-:W-:Y:S01]  /*7670*/  ISETP.NE.AND P3, PT, R4.reuse, RZ, PT ;  /* 0x000000ff0400720c */ /* 0x040fe20003f65270 */
[----:B------:R-:W-:Y:S01]  /*7680*/  IMAD.MOV.U32 R10, RZ, RZ, 0x1 ;  /* 0x00000001ff0a7424 */ /* 0x000fe200078e00ff */
[----:B------:R-:W-:Y:S01]  /*7690*/  ISETP.NE.OR P0, PT, R4, RZ, !P0 ;  /* 0x000000ff0400720c */ /* 0x000fe20004705670 */
[----:B------:R-:W-:Y:S01]  /*76a0*/  IMAD.MOV.U32 R0, RZ, RZ, 0x1 ;  /* 0x00000001ff007424 */ /* 0x000fe200078e00ff */
[----:B------:R-:W-:Y:S01]  /*76b0*/  ULDC UR13, c[0x0][0x600] ;  /* 0x00018000000d7ab9 */ /* 0x000fe20000000800 */
[----:B------:R-:W-:Y:S01]  /*76c0*/  IMAD.MOV.U32 R8, RZ, RZ, RZ ;  /* 0x000000ffff087224 */ /* 0x000fe200078e00ff */
[----:B------:R-:W-:Y:S01]  /*76d0*/  UMOV UR5, 0x1 ;  /* 0x0000000100057882 */ /* 0x000fe20000000000 */
[----:B------:R-:W-:-:S02]  /*76e0*/  UIADD3 UR29, UR38, 0x1, URZ ;  /* 0x00000001261d7890 */ /* 0x000fc4000fffe03f */
[----:B------:R-:W-:Y:S02]  /*76f0*/  ULOP3.LUT UR30, UR39, 0x2, URZ, 0xfc, !UPT ;  /* 0x00000002271e7892 */ /* 0x000fe4000f8efc3f */
[----:B------:R-:W-:Y:S02]  /*7700*/  UIADD3 UR13, UR13, -0x1, URZ ;  /* 0xffffffff0d0d7890 */ /* 0x000fe4000fffe03f */
[----:B------:R-:W-:Y:S02]  /*7710*/  USHF.L.U32 UR21, UR5, UR21, URZ ;  /* 0x0000001505157299 */ /* 0x000fe4000800063f */
[----:B------:R-:W-:Y:S01]  /*7720*/  ULOP3.LUT UR22, URZ, UR4, URZ, 0x33, !UPT ;  /* 0x000000043f167292 */ /* 0x000fe2000f8e333f */
[----:B------:R-:W-:Y:S01]  /*7730*/  ULDC.64 UR14, c[0x0][0x198] ;  /* 0x00006600000e7ab9 */ /* 0x000fe20000000a00 */
[C---:B0-----:R-:W-:Y:S02]  /*7740*/  IMAD.SHL.U32 R9, R11.reuse, 0x40, RZ ;  /* 0x000000400b097824 */ /* 0x041fe400078e00ff */
[----:B------:R-:W-:-:S03]  /*7750*/  IMAD.SHL.U32 R11, R11, 0x1000, RZ ;  /* 0x000010000b0b7824 */ /* 0x000fc600078e00ff */
[----:B------:R-:W-:-:S07]  /*7760*/  LOP3.LUT R9, R9, 0x40, RZ, 0xc0, !PT ;  /* 0x0000004009097812 */ /* 0x000fce00078ec0ff */
.L_x_178:
[----:B------:R-:W-:-:S03]  /*7770*/  UMOV UR4, 0xffffffff ;  /* 0xffffffff00047882 */ /* 0x000fc60000000000 */
[----:B------:R-:W-:Y:S05]  /*7780*/  BRA.DIV UR4, `(.L_x_167) ;  /* 0x0000001204287947 */ /* 0x000fea000b800000 */
[----:B------:R-:W-:-:S13]  /*7790*/  ELECT P6, URZ, PT ;  /* 0x00000000003f782f */ /* 0x000fda00038c0000 */
.L_x_189:
[----:B------:R-:W0:Y:S01]  /*77a0*/  LDC R3, c[0x0][0x28c] ;  /* 0x0000a300ff037b82 */ /* 0x000e220000000800 */
[----:B------:R-:W-:Y:S01]  /*77b0*/  BSSY B1, `(.L_x_168) ;  /* 0x000005d000017945 */ /* 0x000fe20003800000 */
[----:B0-----:R-:W-:-:S13]  /*77c0*/  ISETP.LT.OR P6, PT, R3, 0x1, !P6 ;  /* 0x000000010300780c */ /* 0x001fda00077c1670 */
[----:B------:R-:W-:Y:S05]  /*77d0*/  @P6 BRA `(.L_x_169) ;  /* 0x0000000400686947 */ /* 0x000fea0003800000 */
[----:B------:R-:W-:Y:S02]  /*77e0*/  IMAD R6, R2, 0x80, R9 ;  /* 0x0000008002067824 */ /* 0x000fe400078e0209 */
[----:B------:R-:W-:Y:S02]  /*77f0*/  IMAD.SHL.U32 R18, R18, 0x40, RZ ;  /* 0x0000004012127824 */ /* 0x000fe400078e00ff */
[----:B------:R-:W-:Y:S02]  /*7800*/  IMAD.MOV.U32 R12, RZ, RZ, RZ ;  /* 0x000000ffff0c7224 */ /* 0x000fe400078e00ff */
[----:B------:R-:W-:Y:S02]  /*7810*/  IMAD.U32 R14, RZ, RZ, UR29 ;  /* 0x0000001dff0e7e24 */ /* 0x000fe4000f8e00ff */
[----:B------:R-:W-:Y:S02]  /*7820*/  IMAD.MOV.U32 R2, RZ, RZ, R0 ;  /* 0x000000ffff027224 */ /* 0x000fe400078e0000 */
[----:B------:R-:W-:-:S07]  /*7830*/  IMAD.MOV.U32 R3, RZ, RZ, R8 ;  /* 0x000000ffff037224 */ /* 0x000fce00078e0008 */
.L_x_173:
[----:B------:R-:W0:Y:S01]  /*7840*/  S2R R5, SR_CgaCtaId ;  /* 0x0000000000057919 */ /* 0x000e220000008800 */
[----:B------:R-:W-:-:S04]  /*7850*/  MOV R4, 0x400 ;  /* 0x0000040000047802 */ /* 0x000fc80000000f00 */
[----:B0-----:R-:W-:Y:S02]  /*7860*/  LEA R13, R5, R4, 0x18 ;  /* 0x00000004050d7211 */ /* 0x001fe400078ec0ff */
[----:B------:R-:W-:Y:S01]  /*7870*/  SHF.L.U32 R4, R2, 0x1f, RZ ;  /* 0x0000001f02047819 */ /* 0x000fe200000006ff */
[----:B------:R-:W0:Y:S02]  /*7880*/  @!P3 LDC R5, c[0x0][0x500] ;  /* 0x00014000ff05bb82 */ /* 0x000e240000000800 */
[----:B------:R-:W-:-:S04]  /*7890*/  IMAD R7, R3, 0x8, R13 ;  /* 0x0000000803077824 */ /* 0x000fc800078e020d */
[----:B------:R-:W1:Y:S02]  /*78a0*/  SYNCS.PHASECHK.TRANS64.TRYWAIT P1, [R7+URZ+0x10], R4 ;  /* 0x00001004070075a7 */ /* 0x000e64000802017f */
[----:B-1----:R-:W-:Y:S05]  /*78b0*/  @!P1 BRA `(.L_x_170) ;  /* 0x0000000c00fc9947 */ /* 0x002fea0003800000 */
.L_x_190:
[----:B------:R-:W-:Y:S01]  /*78c0*/  UPRMT UR4, UR30, 0x9910, URZ ;  /* 0x000099101e047896 */ /* 0x000fe2000800003f */
[----:B0-----:R0:W-:Y:S03]  /*78d0*/  @!P3 SYNCS.ARRIVE.TRANS64 RZ, [R7+URZ], R5 ;  /* 0x0000000507ffb9a7 */ /* 0x0011e6000800003f */
[----:B------:R-:W-:-:S06]  /*78e0*/  UISETP.NE.AND UP0, UPT, UR4, 0x2, UPT ;  /* 0x000000020400788c */ /* 0x000fcc000bf05270 */
[----:B------:R-:W-:-:S13]  /*78f0*/  PLOP3.LUT P1, PT, PT, PT, UP0, 0x80, 0x0 ;  /* 0x000000000000781c */ /* 0x000fda0003f2f008 */
[----:B0-----:R-:W-:Y:S05]  /*7900*/  @P1 BRA `(.L_x_171) ;  /* 0x0000000000041947 */ /* 0x001fea0003800000 */
[----:B------:R-:W-:Y:S01]  /*7910*/  BPT.TRAP 0x1 ;  /* 0x000000040000795c */ /* 0x000fe20000300000 */
.L_x_171:
[----:B------:R-:W-:Y:S05]  /*7920*/  @P0 BRA `(.L_x_172) ;  /* 0x0000000000040947 */ /* 0x000fea0003800000 */
[----:B------:R-:W-:Y:S01]  /*7930*/  BPT.TRAP 0x1 ;  /* 0x000000040000795c */ /* 0x000fe20000300000 */
.L_x_172:
[----:B-1----:R-:W-:Y:S01]  /*7940*/  IMAD.SHL.U32 R4, R3, 0x8000, RZ ;  /* 0x0000800003047824 */ /* 0x002fe200078e00ff */
[----:B------:R-:W-:Y:S01]  /*7950*/  R2UR UR10, R12 ;  /* 0x000000000c0a72ca */ /* 0x000fe200000e0000 */
[----:B------:R-:W-:Y:S01]  /*7960*/  UIADD3 UR46, UP0, UR14, 0xf0, URZ ;  /* 0x000000f00e2e7890 */ /* 0x000fe2000ff1e03f */
[----:B------:R-:W-:Y:S01]  /*7970*/  R2UR UR9, R7 ;  /* 0x00000000070972ca */ /* 0x000fe200000e0000 */
[----:B------:R-:W-:Y:S01]  /*7980*/  IMAD.IADD R5, R13, 0x1, R4 ;  /* 0x000000010d057824 */ /* 0x000fe200078e0204 */
[----:B------:R-:W-:Y:S01]  /*7990*/  LOP3.LUT R4, R4, 0x1000, R11, 0xf8, !PT ;  /* 0x0000100004047812 */ /* 0x000fe200078ef80b */
[----:B------:R-:W-:Y:S01]  /*79a0*/  UIADD3.X UR47, URZ, UR15, URZ, UP0, !UPT ;  /* 0x0000000f3f2f7290 */ /* 0x000fe200087fe43f */
[----:B------:R-:W-:Y:S01]  /*79b0*/  R2UR UR11, R18 ;  /* 0x00000000120b72ca */ /* 0x000fe200000e0000 */
[----:B------:R-:W-:Y:S01]  /*79c0*/  VIADD R14, R14, 0xffffffff ;  /* 0xffffffff0e0e7836 */ /* 0x000fe20000000000 */
[----:B------:R-:W-:Y:S01]  /*79d0*/  R2UR UR40, R5 ;  /* 0x00000000052872ca */ /* 0x000fe200000e0000 */
[----:B------:R-:W-:Y:S01]  /*79e0*/  IMAD R4, R4, 0x2, R13 ;  /* 0x0000000204047824 */ /* 0x000fe200078e020d */
[----:B------:R-:W-:Y:S01]  /*79f0*/  R2UR UR12, R19 ;  /* 0x00000000130c72ca */ /* 0x000fe200000e0000 */
[----:B------:R-:W-:Y:S01]  /*7a00*/  UIADD3 UR6, UP1, UR14, 0x1f0, URZ ;  /* 0x000001f00e067890 */ /* 0x000fe2000ff3e03f */
[----:B------:R-:W-:Y:S01]  /*7a10*/  R2UR UR35, R6 ;  /* 0x00000000062372ca */ /* 0x000fe200000e0000 */
[----:B------:R-:W-:Y:S01]  /*7a20*/  UIADD3 UR58, UR10, 0x40, URZ ;  /* 0x000000400a3a7890 */ /* 0x000fe2000fffe03f */
[----:B------:R-:W-:Y:S01]  /*7a30*/  R2UR UR18, R4 ;  /* 0x00000000041272ca */ /* 0x000fe200000e0000 */
[----:B------:R-:W-:Y:S01]  /*7a40*/  UIADD3 UR50, UR10, 0x80, URZ ;  /* 0x000000800a327890 */ /* 0x000fe2000fffe03f */
[----:B------:R-:W-:Y:S01]  /*7a50*/  ISETP.GT.AND P2, PT, R14, 0x1, PT ;  /* 0x000000010e00780c */ /* 0x000fe20003f44270 */
[----:B------:R-:W-:Y:S01]  /*7a60*/  UIADD3 UR42, UR10, 0xc0, URZ ;  /* 0x000000c00a2a7890 */ /* 0x000fe2000fffe03f */
[----:B------:R-:W-:Y:S01]  /*7a70*/  VIADD R3, R3, 0x1 ;  /* 0x0000000103037836 */ /* 0x000fe20000000000 */
[----:B------:R-:W-:Y:S01]  /*7a80*/  UMOV UR4, 0x0 ;  /* 0x0000000000047882 */ /* 0x000fe20000000000 */
[----:B------:R-:W-:Y:S01]  /*7a90*/  UMOV UR5, 0x10000000 ;  /* 0x1000000000057882 */ /* 0x000fe20000000000 */
[----:B------:R-:W-:Y:S01]  /*7aa0*/  UIADD3 UR8, UR40, 0x100, URZ ;  /* 0x0000010028087890 */ /* 0x000fe2000fffe03f */
[----:B------:R-:W-:Y:S01]  /*7ab0*/  VIADD R12, R12, 0x100 ;  /* 0x000001000c0c7836 */ /* 0x000fe20000000000 */
[----:B------:R-:W-:Y:S01]  /*7ac0*/  UIADD3 UR56, UR40, 0x2100, URZ ;  /* 0x0000210028387890 */ /* 0x000fe2000fffe03f */
[----:B------:R-:W-:Y:S01]  /*7ad0*/  ISETP.NE.AND P1, PT, R3, 0x2, PT ;  /* 0x000000020300780c */ /* 0x000fe20003f25270 */
[----:B------:R-:W-:-:S02]  /*7ae0*/  UIADD3 UR48, UR40, 0x4100, URZ ;  /* 0x0000410028307890 */ /* 0x000fc4000fffe03f */
[----:B------:R-:W-:Y:S01]  /*7af0*/  UIADD3 UR40, UR40, 0x6100, URZ ;  /* 0x0000610028287890 */ /* 0x000fe2000fffe03f */
[----:B------:R-:W-:Y:S01]  /*7b00*/  SEL R5, RZ, 0x1, P1 ;  /* 0x00000001ff057807 */ /* 0x000fe20000800000 */
[----:B------:R-:W-:Y:S01]  /*7b10*/  UIADD3.X UR7, URZ, UR15, URZ, UP1, !UPT ;  /* 0x0000000f3f077290 */ /* 0x000fe20008ffe43f */
[----:B------:R0:W-:Y:S01]  /*7b20*/  UTMALDG.3D [UR8], [UR46], desc[UR4] ;  /* 0x000004082e0075b4 */ /* 0x0001e20008011000 */
[----:B------:R-:W-:Y:S01]  /*7b30*/  UIADD3 UR32, UR18, 0x10100, URZ ;  /* 0x0001010012207890 */ /* 0x000fe2000fffe03f */
[----:B------:R-:W-:Y:S01]  /*7b40*/  LOP3.LUT R2, R2, R5, RZ, 0x3c, !PT ;  /* 0x0000000502027212 */ /* 0x000fe200078e3cff */
[----:B------:R-:W-:Y:S01]  /*7b50*/  UIADD3 UR24, UR18, 0x14100, URZ ;  /* 0x0001410012187890 */ /* 0x000fe2000fffe03f */
[----:B------:R-:W-:Y:S01]  /*7b60*/  SEL R3, R3, RZ, P1 ;  /* 0x000000ff03037207 */ /* 0x000fe20000800000 */
[----:B------:R-:W-:Y:S01]  /*7b70*/  UIADD3 UR16, UR18, 0x18100, URZ ;  /* 0x0001810012107890 */ /* 0x000fe2000fffe03f */
[----:B------:R-:W-:Y:S01]  /*7b80*/  UMOV UR57, UR9 ;  /* 0x0000000900397c82 */ /* 0x000fe20008000000 */
        /* <DEDUP_REMOVED lines=8> */
[----:B------:R1:W-:Y:S01]  /*7c10*/  UTMALDG.3D [UR56], [UR46], desc[UR4] ;  /* 0x000004382e0075b4 */ /* 0x0003e20008011000 */
[----:B------:R-:W-:Y:S01]  /*7c20*/  UMOV UR23, 0x30000 ;  /* 0x0003000000177882 */ /* 0x000fe20000000000 */
[----:B------:R-:W-:Y:S01]  /*7c30*/  UMOV UR33, UR9 ;  /* 0x0000000900217c82 */ /* 0x000fe20008000000 */
[----:B------:R-:W-:Y:S01]  /*7c40*/  UMOV UR34, UR10 ;  /* 0x0000000a00227c82 */ /* 0x000fe20008000000 */
[----:B------:R-:W-:Y:S01]  /*7c50*/  UMOV UR36, UR12 ;  /* 0x0000000c00247c82 */ /* 0x000fe20008000000 */
[----:B------:R-:W-:Y:S01]  /*7c60*/  UMOV UR25, UR9 ;  /* 0x0000000900197c82 */ /* 0x000fe20008000000 */
[----:B------:R-:W-:Y:S01]  /*7c70*/  UMOV UR27, UR35 ;  /* 0x00000023001b7c82 */ /* 0x000fe20008000000 */
[----:B------:R-:W-:Y:S01]  /*7c80*/  UMOV UR28, UR12 ;  /* 0x0000000c001c7c82 */ /* 0x000fe20008000000 */
[----:B0-----:R-:W-:Y:S01]  /*7c90*/  UIADD3 UR8, UR18, 0x1c100, URZ ;  /* 0x0001c10012087890 */ /* 0x001fe2000fffe03f */
[----:B------:R1:W-:Y:S01]  /*7ca0*/  UTMALDG.3D [UR48], [UR46], desc[UR4] ;  /* 0x000004302e0075b4 */ /* 0x0003e20008011000 */
        /* <DEDUP_REMOVED lines=8> */
[----:B------:R1:W-:Y:S01]  /*7d30*/  UTMALDG.3D.MULTICAST [UR32], [UR6], UR23, desc[UR4] ;  /* 0x00000420060073b4 */ /* 0x0003e20008011817 */
[----:B------:R1:W-:Y:S01]  /*7d40*/  UTMALDG.3D.MULTICAST [UR24], [UR6], UR23, desc[UR4] ;  /* 0x00000418060073b4 */ /* 0x0003e20008011817 */
[----:B------:R1:W-:Y:S01]  /*7d50*/  UTMALDG.3D.MULTICAST [UR16], [UR6], UR23, desc[UR4] ;  /* 0x00000410060073b4 */ /* 0x0003e20008011817 */
[----:B------:R1:W-:Y:S02]  /*7d60*/  UTMALDG.3D.MULTICAST [UR8], [UR6], UR23, desc[UR4] ;  /* 0x00000408060073b4 */ /* 0x0003e40008011817 */
[----:B-1----:R-:W-:Y:S05]  /*7d70*/  @P2 BRA `(.L_x_173) ;  /* 0xfffffff800b02947 */ /* 0x002fea000383ffff */
.L_x_169:
[----:B------:R-:W-:Y:S05]  /*7d80*/  BSYNC B1 ;  /* 0x0000000000017941 */ /* 0x000fea0003800000 */
.L_x_168:
[----:B------:R-:W-:Y:S01]  /*7d90*/  LOP3.LUT P4, RZ, R10, 0xff, RZ, 0xc0, !PT ;  /* 0x000000ff0aff7812 */ /* 0x000fe2000788c0ff */
[----:B------:R-:W-:Y:S01]  /*7da0*/  VIADD R8, R8, UR38 ;  /* 0x0000002608087c36 */ /* 0x000fe20008000000 */
[----:B------:R-:W-:Y:S01]  /*7db0*/  ULDC.64 UR4, c[0x0][0x650] ;  /* 0x0001940000047ab9 */ /* 0x000fe20000000a00 */
[----:B------:R-:W-:Y:S01]  /*7dc0*/  BSSY B1, `(.L_x_174) ;  /* 0x000006f000017945 */ /* 0x000fe20003800000 */
[----:B------:R-:W-:Y:S01]  /*7dd0*/  IMAD.MOV.U32 R18, RZ, RZ, -0x1 ;  /* 0xffffffffff127424 */ /* 0x000fe200078e00ff */
[----:B------:R-:W-:Y:S01]  /*7de0*/  PRMT R10, RZ, 0x7610, R10 ;  /* 0x00007610ff0a7816 */ /* 0x000fe2000000000a */
[----:B------:R-:W-:Y:S01]  /*7df0*/  IMAD.MOV.U32 R19, RZ, RZ, -0x1 ;  /* 0xffffffffff137424 */ /* 0x000fe200078e00ff */
[C---:B------:R-:W-:Y:S02]  /*7e00*/  ISETP.GT.U32.AND P1, PT, R8.reuse, 0x1, PT ;  /* 0x000000010800780c */ /* 0x040fe40003f24070 */
[----:B------:R-:W-:Y:S02]  /*7e10*/  SHF.R.U32.HI R2, RZ, 0x1, R8 ;  /* 0x00000001ff027819 */ /* 0x000fe40000011608 */
[----:B------:R-:W-:-:S02]  /*7e20*/  LOP3.LUT R8, R8, 0x1, RZ, 0xc0, !PT ;  /* 0x0000000108087812 */ /* 0x000fc400078ec0ff */
[----:B------:R-:W0:Y:S01]  /*7e30*/  @P4 S2R R4, SR_CgaCtaId ;  /* 0x0000000000044919 */ /* 0x000e220000008800 */
[----:B------:R-:W-:Y:S02]  /*7e40*/  @P4 MOV R3, 0x400 ;  /* 0x0000040000034802 */ /* 0x000fe40000000f00 */
[----:B------:R-:W-:-:S04]  /*7e50*/  LOP3.LUT R2, R2, 0x1, RZ, 0xc0, !PT ;  /* 0x0000000102027812 */ /* 0x000fc800078ec0ff */
[----:B------:R-:W-:Y:S02]  /*7e60*/  ISETP.NE.U32.AND P2, PT, R2, 0x1, PT ;  /* 0x000000010200780c */ /* 0x000fe40003f45070 */
[----:B0-----:R-:W-:Y:S01]  /*7e70*/  @P4 LEA R3, R4, R3, 0x18 ;  /* 0x0000000304034211 */ /* 0x001fe200078ec0ff */
[----:B------:R-:W-:-:S03]  /*7e80*/  IMAD.U32 R4, RZ, RZ, UR38 ;  /* 0x00000026ff047e24 */ /* 0x000fc6000f8e00ff */
[----:B------:R0:W-:Y:S01]  /*7e90*/  @P4 SYNCS.ARRIVE.TRANS64.A1T0 RZ, [R3+URZ+0x58], RZ ;  /* 0x000058ff03ff49a7 */ /* 0x0001e2000810003f */
[----:B------:R-:W-:Y:S02]  /*7ea0*/  IADD3 R16, P4, R16, UR54, RZ ;  /* 0x0000003610107c10 */ /* 0x000fe4000ff9e0ff */
[----:B------:R-:W-:Y:S02]  /*7eb0*/  ISETP.LT.U32.AND P1, PT, R4, 0x2, P1 ;  /* 0x000000020400780c */ /* 0x000fe40000f21070 */
[----:B------:R-:W-:Y:S02]  /*7ec0*/  IADD3.X R17, R17, UR37, RZ, P4, !PT ;  /* 0x0000002511117c10 */ /* 0x000fe4000a7fe4ff */
[----:B------:R-:W-:Y:S02]  /*7ed0*/  ISETP.GE.U32.AND P4, PT, R16, UR4, PT ;  /* 0x0000000410007c0c */ /* 0x000fe4000bf86070 */
[----:B0-----:R-:W-:Y:S02]  /*7ee0*/  SEL R3, RZ, 0x1, !P1 ;  /* 0x00000001ff037807 */ /* 0x001fe40004800000 */
[----:B------:R-:W-:-:S02]  /*7ef0*/  ISETP.GE.U32.AND.EX P1, PT, R17, UR5, PT, P4 ;  /* 0x0000000511007c0c */ /* 0x000fc4000bf26140 */
[----:B------:R-:W-:-:S04]  /*7f00*/  ISETP.GT.U32.AND P2, PT, R4, 0x1, !P2 ;  /* 0x000000010400780c */ /* 0x000fc80005744070 */
[----:B------:R-:W-:-:S04]  /*7f10*/  SEL R2, RZ, 0x1, !P2 ;  /* 0x00000001ff027807 */ /* 0x000fc80005000000 */
[--C-:B------:R-:W-:Y:S01]  /*7f20*/  LOP3.LUT R0, R2, R0, R3.reuse, 0x96, !PT ;  /* 0x0000000002007212 */ /* 0x100fe200078e9603 */
[----:B------:R-:W-:Y:S01]  /*7f30*/  IMAD.MOV.U32 R2, RZ, RZ, -0x1 ;  /* 0xffffffffff027424 */ /* 0x000fe200078e00ff */
[----:B------:R-:W-:Y:S01]  /*7f40*/  PRMT R3, RZ, 0x7610, R3 ;  /* 0x00007610ff037816 */ /* 0x000fe20000000003 */
[----:B------:R-:W-:Y:S06]  /*7f50*/  @P1 BRA `(.L_x_175) ;  /* 0x0000000400541947 */ /* 0x000fec0003800000 */
[----:B------:R-:W0:Y:S01]  /*7f60*/  S2UR UR4, SR_CTAID.X ;  /* 0x00000000000479c3 */ /* 0x000e220000002500 */
[----:B------:R-:W-:Y:S01]  /*7f70*/  ULDC.64 UR6, c[0x0][0x628] ;  /* 0x00018a0000067ab9 */ /* 0x000fe20000000a00 */
[----:B------:R-:W-:Y:S01]  /*7f80*/  ULDC UR5, c[0x0][0x150] ;  /* 0x0000540000057ab9 */ /* 0x000fe20000000800 */
[----:B------:R-:W-:Y:S01]  /*7f90*/  ISETP.NE.U32.AND P1, PT, RZ, UR6, PT ;  /* 0x00000006ff007c0c */ /* 0x000fe2000bf25070 */
[----:B------:R-:W-:Y:S01]  /*7fa0*/  ULDC UR8, c[0x0][0x630] ;  /* 0x00018c0000087ab9 */ /* 0x000fe20000000800 */
[----:B------:R-:W-:Y:S01]  /*7fb0*/  ULDC UR10, c[0x0][0x154] ;  /* 0x00005500000a7ab9 */ /* 0x000fe20000000800 */
[----:B------:R-:W-:Y:S01]  /*7fc0*/  IMAD.MOV.U32 R2, RZ, RZ, R16 ;  /* 0x000000ffff027224 */ /* 0x000fe200078e0010 */
[----:B------:R-:W-:Y:S01]  /*7fd0*/  ISETP.NE.AND.EX P1, PT, RZ, UR7, PT, P1 ;  /* 0x00000007ff007c0c */ /* 0x000fe2000bf25310 */
[----:B------:R-:W1:Y:S01]  /*7fe0*/  S2UR UR9, SR_CTAID.Y ;  /* 0x00000000000979c3 */ /* 0x000e620000002600 */
[----:B0-----:R-:W-:-:S05]  /*7ff0*/  I2FP.F32.U32 R3, UR4 ;  /* 0x0000000400037c45 */ /* 0x001fca0008201000 */
[----:B------:R-:W-:Y:S01]  /*8000*/  FMUL R12, R3, UR5 ;  /* 0x00000005030c7c20 */ /* 0x000fe20008400000 */
[----:B------:R-:W-:-:S05]  /*8010*/  IMAD.MOV.U32 R3, RZ, RZ, R17 ;  /* 0x000000ffff037224 */ /* 0x000fca00078e0011 */
[----:B------:R-:W-:Y:S05]  /*8020*/  @!P1 BRA `(.L_x_176) ;  /* 0x0000000000289947 */ /* 0x000fea0003800000 */
[----:B------:R-:W-:Y:S02]  /*8030*/  ULDC UR5, c[0x0][0x634] ;  /* 0x00018d0000057ab9 */ /* 0x000fe40000000800 */
[----:B------:R-:W-:-:S05]  /*8040*/  IADD3 R7, P1, R16, UR5, RZ ;  /* 0x0000000510077c10 */ /* 0x000fca000ff3e0ff */
[----:B------:R-:W-:-:S04]  /*8050*/  IMAD.X R13, RZ, RZ, R17, P1 ;  /* 0x000000ffff0d7224 */ /* 0x000fc800008e0611 */
[----:B------:R-:W-:-:S04]  /*8060*/  IMAD.WIDE.U32 R4, R13, UR6, RZ ;  /* 0x000000060d047c25 */ /* 0x000fc8000f8e00ff */
[----:B------:R-:W-:-:S04]  /*8070*/  IMAD.WIDE.U32 R4, P1, R7, UR7, R4 ;  /* 0x0000000707047c25 */ /* 0x000fc8000f820004 */
[----:B------:R-:W-:-:S04]  /*8080*/  IMAD.WIDE.U32 R6, R7, UR6, RZ ;  /* 0x0000000607067c25 */ /* 0x000fc8000f8e00ff */
[----:B------:R-:W-:Y:S01]  /*8090*/  IMAD.X R3, RZ, RZ, RZ, P1 ;  /* 0x000000ffff037224 */ /* 0x000fe200008e06ff */
[----:B------:R-:W-:Y:S01]  /*80a0*/  IADD3 RZ, P1, R7, R4, RZ ;  /* 0x0000000407ff7210 */ /* 0x000fe20007f3e0ff */
[----:B------:R-:W-:-:S04]  /*80b0*/  IMAD.MOV.U32 R2, RZ, RZ, R5 ;  /* 0x000000ffff027224 */ /* 0x000fc800078e0005 */
[----:B------:R-:W-:-:S08]  /*80c0*/  IMAD.WIDE.U32.X R2, R13, UR7, R2, P1 ;  /* 0x000000070d027c25 */ /* 0x000fd000088e0402 */
.L_x_176:
[--C-:B------:R-:W-:Y:S01]  /*80d0*/  SHF.R.U64 R19, R2, UR8, R3.reuse ;  /* 0x0000000802137c19 */ /* 0x100fe20008001203 */
[----:B------:R-:W0:Y:S01]  /*80e0*/  F2I.U32.TRUNC.NTZ R12, R12 ;  /* 0x0000000c000c7305 */ /* 0x000e22000020f000 */
[----:B------:R-:W-:Y:S01]  /*80f0*/  SHF.R.U32.HI R2, RZ, UR8, R3 ;  /* 0x00000008ff027c19 */ /* 0x000fe20008011603 */
[----:B------:R-:W-:Y:S01]  /*8100*/  ULDC.64 UR6, c[0x0][0x620] ;  /* 0x0001880000067ab9 */ /* 0x000fe20000000a00 */
[----:B------:R-:W-:Y:S01]  /*8110*/  IADD3 R5, P1, RZ, -R19, RZ ;  /* 0x80000013ff057210 */ /* 0x000fe20007f3e0ff */
[----:B------:R-:W-:Y:S01]  /*8120*/  ULDC UR8, c[0x0][0x658] ;  /* 0x0001960000087ab9 */ /* 0x000fe20000000800 */
[----:B-1----:R-:W-:Y:S01]  /*8130*/  I2FP.F32.U32 R4, UR9 ;  /* 0x0000000900047c45 */ /* 0x002fe20008201000 */
[----:B------:R-:W-:Y:S02]  /*8140*/  ULDC UR12, c[0x0][0x648] ;  /* 0x00019200000c7ab9 */ /* 0x000fe40000000800 */
[----:B------:R-:W-:Y:S02]  /*8150*/  IMAD.X R2, RZ, RZ, ~R2, P1 ;  /* 0x000000ffff027224 */ /* 0x000fe400008e0e02 */
[----:B------:R-:W-:Y:S01]  /*8160*/  FMUL R6, R4, UR10 ;  /* 0x0000000a04067c20 */ /* 0x000fe20008400000 */
[----:B------:R-:W-:Y:S01]  /*8170*/  ULDC.64 UR10, c[0x0][0x640] ;  /* 0x00019000000a7ab9 */ /* 0x000fe20000000a00 */
[----:B------:R-:W-:Y:S01]  /*8180*/  IMAD R4, R2, UR6, RZ ;  /* 0x0000000602047c24 */ /* 0x000fe2000f8e02ff */
[----:B------:R-:W-:Y:S01]  /*8190*/  ISETP.NE.U32.AND P1, PT, RZ, UR10, PT ;  /* 0x0000000aff007c0c */ /* 0x000fe2000bf25070 */
[C---:B------:R-:W-:Y:S01]  /*81a0*/  IMAD.WIDE.U32 R2, R5.reuse, UR6, R16 ;  /* 0x0000000605027c25 */ /* 0x040fe2000f8e0010 */
[----:B0-----:R-:W-:Y:S01]  /*81b0*/  R2UR UR5, R12 ;  /* 0x000000000c0572ca */ /* 0x001fe200000e0000 */
[----:B------:R-:W0:Y:S01]  /*81c0*/  F2I.U32.TRUNC.NTZ R6, R6 ;  /* 0x0000000600067305 */ /* 0x000e22000020f000 */
[----:B------:R-:W1:Y:S01]  /*81d0*/  LDC R12, c[0x0][0x610] ;  /* 0x00018400ff0c7b82 */ /* 0x000e620000000800 */
[----:B------:R-:W-:Y:S01]  /*81e0*/  IMAD R5, R5, UR7, R4 ;  /* 0x0000000705057c24 */ /* 0x000fe2000f8e0204 */
[----:B------:R-:W-:Y:S01]  /*81f0*/  ULDC UR6, c[0x0][0x618] ;  /* 0x0001860000067ab9 */ /* 0x000fe20000000800 */
[----:B------:R-:W-:-:S02]  /*8200*/  ISETP.NE.AND.EX P1, PT, RZ, UR11, PT, P1 ;  /* 0x0000000bff007c0c */ /* 0x000fc4000bf25310 */
[----:B------:R-:W-:-:S05]  /*8210*/  IMAD.IADD R3, R3, 0x1, R5 ;  /* 0x0000000103037824 */ /* 0x000fca00078e0205 */
[--C-:B------:R-:W-:Y:S02]  /*8220*/  SHF.R.U64 R14, R2, UR6, R3.reuse ;  /* 0x00000006020e7c19 */ /* 0x100fe40008001203 */
[----:B------:R-:W-:Y:S01]  /*8230*/  SHF.R.U32.HI R3, RZ, UR6, R3 ;  /* 0x00000006ff037c19 */ /* 0x000fe20008011603 */
[----:B------:R-:W-:Y:S01]  /*8240*/  ULDC UR6, c[0x0][0x608] ;  /* 0x0001820000067ab9 */ /* 0x000fe20000000800 */
[----:B0-----:R-:W-:Y:S02]  /*8250*/  R2UR UR7, R6 ;  /* 0x00000000060772ca */ /* 0x001fe400000e0000 */
[--C-:B------:R-:W-:Y:S02]  /*8260*/  SHF.R.U64 R15, R14, UR6, R3.reuse ;  /* 0x000000060e0f7c19 */ /* 0x100fe40008001203 */
[----:B------:R-:W-:Y:S01]  /*8270*/  SHF.R.U32.HI R2, RZ, UR6, R3 ;  /* 0x00000006ff027c19 */ /* 0x000fe20008011603 */
[----:B------:R-:W-:-:S03]  /*8280*/  UIADD3 UR6, -UR5, URZ, URZ ;  /* 0x0000003f05067290 */ /* 0x000fc6000fffe13f */
[--C-:B------:R-:W-:Y:S01]  /*8290*/  SHF.R.U64 R21, R15, UR8, R2.reuse ;  /* 0x000000080f157c19 */ /* 0x100fe20008001202 */
[----:B------:R-:W-:Y:S01]  /*82a0*/  ULDC UR5, c[0x0][0x144] ;  /* 0x0000510000057ab9 */ /* 0x000fe20000000800 */
[----:B------:R-:W-:-:S03]  /*82b0*/  SHF.R.U32.HI R3, RZ, UR8, R2 ;  /* 0x00000008ff037c19 */ /* 0x000fc60008011602 */
[----:B------:R-:W-:Y:S01]  /*82c0*/  IMAD.MOV.U32 R2, RZ, RZ, R21 ;  /* 0x000000ffff027224 */ /* 0x000fe200078e0015 */
[----:B------:R-:W-:Y:S06]  /*82d0*/  @!P1 BRA `(.L_x_177) ;  /* 0x0000000000289947 */ /* 0x000fec0003800000 */
        /* <DEDUP_REMOVED lines=10> */
.L_x_177:
[----:B------:R-:W-:Y:S01]  /*8380*/  UISETP.NE.AND UP0, UPT, UR45, URZ, UPT ;  /* 0x0000003f2d00728c */ /* 0x000fe2000bf05270 */
[----:B------:R-:W-:Y:S01]  /*8390*/  SHF.R.U64 R3, R2, UR12, R3 ;  /* 0x0000000c02037c19 */ /* 0x000fe20008001203 */
[----:B------:R-:W-:Y:S01]  /*83a0*/  UIADD3 UR7, -UR7, URZ, URZ ;  /* 0x0000003f07077290 */ /* 0x000fe2000fffe13f */
[----:B------:R-:W-:Y:S01]  /*83b0*/  LOP3.LUT R2, R15, UR22, RZ, 0xc0, !PT ;  /* 0x000000160f027c12 */ /* 0x000fe2000f8ec0ff */
[----:B------:R-:W-:Y:S01]  /*83c0*/  UIMAD UR4, UR5, UR6, UR4 ;  /* 0x00000006050472a4 */ /* 0x000fe2000f8e0204 */
[----:B------:R-:W-:Y:S01]  /*83d0*/  LOP3.LUT R5, R14, UR13, RZ, 0xc0, !PT ;  /* 0x0000000d0e057c12 */ /* 0x000fe2000f8ec0ff */
[----:B------:R-:W-:Y:S01]  /*83e0*/  IMAD.MOV R4, RZ, RZ, -R3 ;  /* 0x000000ffff047224 */ /* 0x000fe200078e0a03 */
[----:B------:R-:W-:Y:S01]  /*83f0*/  ULDC UR5, c[0x0][0x148] ;  /* 0x0000520000057ab9 */ /* 0x000fe20000000800 */
[----:B------:R-:W-:Y:S01]  /*8400*/  IMAD R3, R3, UR21, R2 ;  /* 0x0000001503037c24 */ /* 0x000fe2000f8e0202 */
[----:B------:R-:W-:Y:S02]  /*8410*/  PLOP3.LUT P1, PT, PT, PT, UP0, 0x80, 0x0 ;  /* 0x000000000000781c */ /* 0x000fe40003f2f008 */
[----:B------:R-:W-:-:S03]  /*8420*/  @UP0 UIMAD UR4, UR5, UR7, UR9 ;  /* 0x00000007050402a4 */ /* 0x000fc6000f8e0209 */
[----:B------:R-:W-:Y:S02]  /*8430*/  ULDC UR5, c[0x0][0x638] ;  /* 0x00018e0000057ab9 */ /* 0x000fe40000000800 */
[----:B------:R-:W-:Y:S02]  /*8440*/  IMAD R2, R4, UR5, R21 ;  /* 0x0000000504027c24 */ /* 0x000fe4000f8e0215 */
[----:B-1----:R-:W-:Y:S01]  /*8450*/  IMAD R12, R3, R12, UR4 ;  /* 0x00000004030c7e24 */ /* 0x002fe2000f8e020c */
[----:B------:R-:W-:Y:S01]  /*8460*/  ULDC UR4, c[0x0][0x600] ;  /* 0x0001800000047ab9 */ /* 0x000fe20000000800 */
[----:B------:R-:W-:Y:S02]  /*8470*/  IMAD.MOV.U32 R3, RZ, RZ, 0x1 ;  /* 0x00000001ff037424 */ /* 0x000fe400078e00ff */
[----:B------:R-:W-:-:S05]  /*8480*/  IMAD R5, R2, UR4, R5 ;  /* 0x0000000402057c24 */ /* 0x000fca000f8e0205 */
[----:B------:R-:W-:Y:S02]  /*8490*/  SEL R2, R5, R12, !P1 ;  /* 0x0000000c05027207 */ /* 0x000fe40004800000 */
[----:B------:R-:W-:-:S07]  /*84a0*/  SEL R18, R12, R5, !P1 ;  /* 0x000000050c127207 */ /* 0x000fce0004800000 */
.L_x_175:
[----:B------:R-:W-:Y:S05]  /*84b0*/  BSYNC B1 ;  /* 0x0000000000017941 */ /* 0x000fea0003800000 */
.L_x_174:
[----:B------:R-:W-:-:S13]  /*84c0*/  LOP3.LUT P1, RZ, R3, 0xff, RZ, 0xc0, !PT ;  /* 0x000000ff03ff7812 */ /* 0x000fda000782c0ff */
[----:B------:R-:W-:Y:S05]  /*84d0*/  @P1 BRA `(.L_x_178) ;  /* 0xfffffff000a41947 */ /* 0x000fea000383ffff */
[----:B------:R-:W-:Y:S05]  /*84e0*/  BSYNC B0 ;  /* 0x0000000000007941 */ /* 0x000fea0003800000 */
.L_x_166:
[----:B------:R-:W-:-:S03]  /*84f0*/  UMOV UR4, 0xffffffff ;  /* 0xffffffff00047882 */ /* 0x000fc60000000000 */
[----:B------:R-:W-:Y:S05]  /*8500*/  BRA.DIV UR4, `(.L_x_179) ;  /* 0x0000000204fc7947 */ /* 0x000fea000b800000 */
[----:B------:R-:W-:-:S13]  /*8510*/  ELECT P6, URZ, PT ;  /* 0x00000000003f782f */ /* 0x000fda00038c0000 */
.L_x_193:
[----:B------:R-:W-:Y:S04]  /*8520*/  BSSY B0, `(.L_x_180) ;  /* 0x000001a000007945 */ /* 0x000fe80003800000 */
[----:B------:R-:W-:Y:S05]  /*8530*/  @!P6 BRA `(.L_x_181) ;  /* 0x000000000060e947 */ /* 0x000fea0003800000 */
[----:B------:R-:W-:-:S04]  /*8540*/  ULOP3.LUT UR4, UR39, 0x2, URZ, 0xfc, !UPT ;  /* 0x0000000227047892 */ /* 0x000fc8000f8efc3f */
[----:B------:R-:W-:-:S06]  /*8550*/  UISETP.NE.AND UP0, UPT, UR4, 0x3, UPT ;  /* 0x000000030400788c */ /* 0x000fcc000bf05270 */
[----:B------:R-:W-:-:S13]  /*8560*/  PLOP3.LUT P0, PT, PT, PT, UP0, 0x80, 0x0 ;  /* 0x000000000000781c */ /* 0x000fda0003f0f008 */
[----:B------:R-:W-:Y:S05]  /*8570*/  @!P0 BRA `(.L_x_182) ;  /* 0x0000000000048947 */ /* 0x000fea0003800000 */
[----:B------:R-:W-:Y:S01]  /*8580*/  BPT.TRAP 0x1 ;  /* 0x000000040000795c */ /* 0x000fe20000300000 */
.L_x_182:
[----:B------:R-:W0:Y:S01]  /*8590*/  S2R R3, SR_CgaCtaId ;  /* 0x0000000000037919 */ /* 0x000e220000008800 */
[----:B------:R-:W-:-:S04]  /*85a0*/  MOV R2, 0x400 ;  /* 0x0000040000027802 */ /* 0x000fc80000000f00 */
[----:B0-----:R-:W-:Y:S02]  /*85b0*/  LEA R3, R3, R2, 0x18 ;  /* 0x0000000203037211 */ /* 0x001fe400078ec0ff */
[----:B------:R-:W-:-:S03]  /*85c0*/  SHF.L.U32 R2, R0, 0x1f, RZ ;  /* 0x0000001f00027819 */ /* 0x000fc600000006ff */
[----:B------:R-:W-:-:S04]  /*85d0*/  VIADD R3, R3, 0x10 ;  /* 0x0000001003037836 */ /* 0x000fc80000000000 */
[C---:B------:R-:W-:Y:S02]  /*85e0*/  IMAD R7, R8.reuse, 0x8, R3 ;  /* 0x0000000808077824 */ /* 0x040fe400078e0203 */
[----:B------:R-:W-:Y:S02]  /*85f0*/  VIADD R8, R8, 0x1 ;  /* 0x0000000108087836 */ /* 0x000fe40000000000 */
[----:B------:R-:W0:Y:S03]  /*8600*/  SYNCS.PHASECHK.TRANS64.TRYWAIT P0, [R7+URZ], R2 ;  /* 0x00000002070075a7 */ /* 0x000e26000800017f */
[----:B------:R-:W-:-:S04]  /*8610*/  ISETP.NE.AND P1, PT, R8, 0x2, PT ;  /* 0x000000020800780c */ /* 0x000fc80003f25270 */
[----:B------:R-:W-:Y:S02]  /*8620*/  SEL R5, RZ, 0x1, P1 ;  /* 0x00000001ff057807 */ /* 0x000fe40000800000 */
[----:B------:R-:W-:Y:S02]  /*8630*/  SEL R8, R8, RZ, P1 ;  /* 0x000000ff08087207 */ /* 0x000fe40000800000 */
[----:B------:R-:W-:Y:S01]  /*8640*/  LOP3.LUT R0, R0, R5, RZ, 0x3c, !PT ;  /* 0x0000000500007212 */ /* 0x000fe200078e3cff */
[----:B0-----:R-:W-:Y:S06]  /*8650*/  @!P0 BRA `(.L_x_183) ;  /* 0x0000000000c88947 */ /* 0x001fec0003800000 */
.L_x_194:
[----:B------:R-:W-:Y:S01]  /*8660*/  IMAD R3, R8, 0x8, R3 ;  /* 0x0000000808037824 */ /* 0x000fe200078e0203 */
[----:B------:R-:W-:-:S07]  /*8670*/  SHF.L.U32 R0, R0, 0x1f, RZ ;  /* 0x0000001f00007819 */ /* 0x000fce00000006ff */
.L_x_184:
[----:B-1----:R1:W2:Y:S02]  /*8680*/  SYNCS.PHASECHK.TRANS64.TRYWAIT P0, [R3+URZ], R0 ;  /* 0x00000000030075a7 */ /* 0x0022a4000800017f */
[----:B--2---:R-:W-:Y:S05]  /*8690*/  @!P0 NANOSLEEP.SYNCS 0x989680 ;  /* 0x009896800000895d */ /* 0x004fea0003900000 */
[----:B------:R-:W2:Y:S02]  /*86a0*/  @!P0 SYNCS.PHASECHK.TRANS64 P0, [R3+URZ], R0 ;  /* 0x00000000030085a7 */ /* 0x000ea4000800007f */
[----:B--2---:R-:W-:Y:S05]  /*86b0*/  @!P0 BRA `(.L_x_184) ;  /* 0xfffffffc00f08947 */ /* 0x004fea000383ffff */
.L_x_181:
[----:B------:R-:W-:Y:S05]  /*86c0*/  BSYNC B0 ;  /* 0x0000000000007941 */ /* 0x000fea0003800000 */
.L_x_180:
[----:B------:R-:W-:Y:S05]  /*86d0*/  EXIT ;  /* 0x000000000000794d */ /* 0x000fea0003800000 */
.L_x_18:
[----:B0-----:R0:W1:Y:S02]  /*86e0*/  SYNCS.PHASECHK.TRANS64.TRYWAIT P0, [R97+URZ+-0x8], R0 ;  /* 0xfffff800610075a7 */ /* 0x001064000800017f */
[----:B-1----:R-:W-:Y:S05]  /*86f0*/  @!P0 NANOSLEEP.SYNCS 0x989680 ;  /* 0x009896800000895d */ /* 0x002fea0003900000 */
[----:B------:R-:W1:Y:S02]  /*8700*/  @!P0 SYNCS.PHASECHK.TRANS64 P0, [R97+URZ+-0x8], R0 ;  /* 0xfffff800610085a7 */ /* 0x000e64000800007f */
[----:B-1----:R-:W-:Y:S05]  /*8710*/  @!P0 BRA `(.L_x_18) ;  /* 0xfffffffc00f08947 */ /* 0x002fea000383ffff */
[----:B------:R-:W-:Y:S05]  /*8720*/  BRA `(.L_x_185) ;  /* 0xffffff90004c7947 */ /* 0x000fea000383ffff */
.L_x_23:
[----:B-1----:R1:W2:Y:S02]  /*8730*/  SYNCS.PHASECHK.TRANS64.TRYWAIT P1, [R3+URZ], R0 ;  /* 0x00000000030075a7 */ /* 0x0022a4000802017f */
[----:B--2---:R-:W-:Y:S05]  /*8740*/  @!P1 NANOSLEEP.SYNCS 0x989680 ;  /* 0x009896800000995d */ /* 0x004fea0003900000 */
[----:B------:R-:W2:Y:S02]  /*8750*/  @!P1 SYNCS.PHASECHK.TRANS64 P1, [R3+URZ], R0 ;  /* 0x00000000030095a7 */ /* 0x000ea4000802007f */
[----:B--2---:R-:W-:Y:S05]  /*8760*/  @!P1 BRA `(.L_x_23) ;  /* 0xfffffffc00f09947 */ /* 0x004fea000383ffff */
[----:B------:R-:W-:Y:S05]  /*8770*/  BRA `(.L_x_22) ;  /* 0xffffff9000c47947 */ /* 0x000fea000383ffff */
.L_x_28:
[----:B-1----:R-:W-:-:S04]  /*8780*/  IMAD.U32 R5, RZ, RZ, UR4 ;  /* 0x00000004ff057e24 */ /* 0x002fc8000f8e00ff */
[----:B------:R1:W2:Y:S03]  /*8790*/  SYNCS.PHASECHK.TRANS64.TRYWAIT P1, [R5+URZ], R4 ;  /* 0x00000004050075a7 */ /* 0x0002a6000802017f */
[----:B--2---:R-:W-:Y:S05]  /*87a0*/  @!P1 NANOSLEEP.SYNCS 0x989680 ;  /* 0x009896800000995d */ /* 0x004fea0003900000 */
[----:B------:R-:W2:Y:S02]  /*87b0*/  @!P1 SYNCS.PHASECHK.TRANS64 P1, [R5+URZ], R4 ;  /* 0x00000004050095a7 */ /* 0x000ea4000802007f */
[----:B--2---:R-:W-:Y:S05]  /*87c0*/  @!P1 BRA `(.L_x_28) ;  /* 0xfffffffc00ec9947 */ /* 0x004fea000383ffff */
[----:B------:R-:W-:Y:S05]  /*87d0*/  BRA `(.L_x_27) ;  /* 0xffffff9800e47947 */ /* 0x000fea000383ffff */
.L_x_34:
[----:B0-----:R0:W1:Y:S02]  /*87e0*/  SYNCS.PHASECHK.TRANS64.TRYWAIT P0, [R97+URZ+0x8], R0 ;  /* 0x00000800610075a7 */ /* 0x001064000800017f */
[----:B-1----:R-:W-:Y:S05]  /*87f0*/  @!P0 NANOSLEEP.SYNCS 0x989680 ;  /* 0x009896800000895d */ /* 0x002fea0003900000 */
[----:B------:R-:W1:Y:S02]  /*8800*/  @!P0 SYNCS.PHASECHK.TRANS64 P0, [R97+URZ+0x8], R0 ;  /* 0x00000800610085a7 */ /* 0x000e64000800007f */
[----:B-1----:R-:W-:Y:S05]  /*8810*/  @!P0 BRA `(.L_x_34) ;  /* 0xfffffffc00f08947 */ /* 0x002fea000383ffff */
[----:B------:R-:W-:Y:S05]  /*8820*/  BRA `(.L_x_186) ;  /* 0xffffffa400507947 */ /* 0x000fea000383ffff */
.L_x_167:
[----:B------:R-:W-:Y:S01]  /*8830*/  BSSY B1, `(.L_x_187) ;  /* 0x0000006000017945 */ /* 0x000fe20003800000 */
[----:B------:R-:W-:-:S07]  /*8840*/  IMAD.MOV.U32 R15, RZ, RZ, -0x1 ;  /* 0xffffffffff0f7424 */ /* 0x000fce00078e00ff */
[----:B-----5:R-:W-:Y:S05]  /*8850*/  WARPSYNC.COLLECTIVE R15, `(.L_x_188) ;  /* 0x000000000f0c7348 */ /* 0x020fea0003c00000 */
[----:B------:R-:W-:Y:S02]  /*8860*/  ELECT P6, UR62, PT ;  /* 0x00000000003e782f */ /* 0x000fe400038c0000 */
[----:B------:R-:W-:Y:S01]  /*8870*/  MOV R14, UR62 ;  /* 0x0000003e000e7c02 */ /* 0x000fe20008000f00 */
[----:B-----5:R-:W-:Y:S10]  /*8880*/  ENDCOLLECTIVE ;  /* 0x000000000000791b */ /* 0x020ff40003800000 */
.L_x_188:
[----:B------:R-:W-:Y:S05]  /*8890*/  BSYNC B1 ;  /* 0x0000000000017941 */ /* 0x000fea0003800000 */
.L_x_187:
[----:B------:R-:W-:Y:S05]  /*88a0*/  BRA `(.L_x_189) ;  /* 0xffffffec00bc7947 */ /* 0x000fea000383ffff */
.L_x_170:
[----:B-1----:R1:W2:Y:S02]  /*88b0*/  SYNCS.PHASECHK.TRANS64.TRYWAIT P1, [R7+URZ+0x10], R4 ;  /* 0x00001004070075a7 */ /* 0x0022a4000802017f */
[----:B--2---:R-:W-:Y:S05]  /*88c0*/  @!P1 NANOSLEEP.SYNCS 0x989680 ;  /* 0x009896800000995d */ /* 0x004fea0003900000 */
[----:B------:R-:W2:Y:S02]  /*88d0*/  @!P1 SYNCS.PHASECHK.TRANS64 P1, [R7+URZ+0x10], R4 ;  /* 0x00001004070095a7 */ /* 0x000ea4000802007f */
[----:B--2---:R-:W-:Y:S05]  /*88e0*/  @!P1 BRA `(.L_x_170) ;  /* 0xfffffffc00f09947 */ /* 0x004fea000383ffff */
[----:B------:R-:W-:Y:S05]  /*88f0*/  BRA `(.L_x_190) ;  /* 0xffffffec00f07947 */ /* 0x000fea000383ffff */
.L_x_179:
[----:B------:R-:W-:Y:S01]  /*8900*/  BSSY B0, `(.L_x_191) ;  /* 0x0000006000007945 */ /* 0x000fe20003800000 */
[----:B------:R-:W-:-:S07]  /*8910*/  IMAD.MOV.U32 R15, RZ, RZ, -0x1 ;  /* 0xffffffffff0f7424 */ /* 0x000fce00078e00ff */
[----:B-----5:R-:W-:Y:S05]  /*8920*/  WARPSYNC.COLLECTIVE R15, `(.L_x_192) ;  /* 0x000000000f0c7348 */ /* 0x020fea0003c00000 */
[----:B------:R-:W-:Y:S02]  /*8930*/  ELECT P6, UR62, PT ;  /* 0x00000000003e782f */ /* 0x000fe400038c0000 */
[----:B------:R-:W-:Y:S01]  /*8940*/  MOV R14, UR62 ;  /* 0x0000003e000e7c02 */ /* 0x000fe20008000f00 */
[----:B-----5:R-:W-:Y:S10]  /*8950*/  ENDCOLLECTIVE ;  /* 0x000000000000791b */ /* 0x020ff40003800000 */
.L_x_192:
[----:B------:R-:W-:Y:S05]  /*8960*/  BSYNC B0 ;  /* 0x0000000000007941 */ /* 0x000fea0003800000 */
.L_x_191:
[----:B------:R-:W-:Y:S05]  /*8970*/  BRA `(.L_x_193) ;  /* 0xfffffff800e87947 */ /* 0x000fea000383ffff */
.L_x_183:
[----:B0-----:R0:W1:Y:S02]  /*8980*/  SYNCS.PHASECHK.TRANS64.TRYWAIT P0, [R7+URZ], R2 ;  /* 0x00000002070075a7 */ /* 0x001064000800017f */
[----:B-1----:R-:W-:Y:S05]  /*8990*/  @!P0 NANOSLEEP.SYNCS 0x989680 ;  /* 0x009896800000895d */ /* 0x002fea0003900000 */
[----:B------:R-:W1:Y:S02]  /*89a0*/  @!P0 SYNCS.PHASECHK.TRANS64 P0, [R7+URZ], R2 ;  /* 0x00000002070085a7 */ /* 0x000e64000800007f */
[----:B-1----:R-:W-:Y:S05]  /*89b0*/  @!P0 BRA `(.L_x_183) ;  /* 0xfffffffc00f08947 */ /* 0x002fea000383ffff */
[----:B------:R-:W-:Y:S05]  /*89c0*/  BRA `(.L_x_194) ;  /* 0xfffffffc00247947 */ /* 0x000fea000383ffff */
.L_x_195:
[----:B------:R-:W-:-:S00]  /*89d0*/  BRA `(.L_x_195) ;  /* 0xfffffffc00fc7947 */ /* 0x000fc0000383ffff */
[----:B------:R-:W-:-:S00]  /*89e0*/  NOP ;  /* 0x0000000000007918 */ /* 0x000fc00000000000 */
        /* <DEDUP_REMOVED lines=9> */
.L_x_196:


//--------------------- .nv.global.init           --------------------------
	.section	.nv.global.init,"aw",@progbits
.nv.global.init:
	.type		$str$22,@object
	.size		$str$22,($str$23 - $str$22)
$str$22:
        /*0000*/ 	.byte	0x6b, 0x5f, 0x74, 0x69, 0x6c, 0x65, 0x5f, 0x63, 0x6f, 0x75, 0x6e, 0x74, 0x20, 0x3e, 0x3d, 0x20
        /*0010*/ 	.byte	0x31, 0x00
	.type		$str$23,@object
	.size		$str$23,(__unnamed_1 - $str$23)
$str$23:
        /*0012*/ 	.byte	0x2f, 0x74, 0x6d, 0x70, 0x2f, 0x63, 0x75, 0x74, 0x6c, 0x61, 0x73, 0x73, 0x5f, 0x73, 0x77, 0x65
        /*0022*/ 	.byte	0x65, 0x70, 0x5f, 0x73, 0x72, 0x63, 0x2f, 0x69, 0x6e, 0x63, 0x6c, 0x75, 0x64, 0x65, 0x2f, 0x63
        /*0032*/ 	.byte	0x75, 0x74, 0x6c, 0x61, 0x73, 0x73, 0x2f, 0x67, 0x65, 0x6d, 0x6d, 0x2f, 0x63, 0x6f, 0x6c, 0x6c
        /*0042*/ 	.byte	0x65, 0x63, 0x74, 0x69, 0x76, 0x65, 0x2f, 0x73, 0x6d, 0x39, 0x30, 0x5f, 0x6d, 0x6d, 0x61, 0x5f
        /*0052*/ 	.byte	0x74, 0x6d, 0x61, 0x5f, 0x67, 0x6d, 0x6d, 0x61, 0x5f, 0x73, 0x73, 0x5f, 0x77, 0x61, 0x72, 0x70
        /*0062*/ 	.byte	0x73, 0x70, 0x65, 0x63, 0x69, 0x61, 0x6c, 0x69, 0x7a, 0x65, 0x64, 0x2e, 0x68, 0x70, 0x70, 0x00
	.type		__unnamed_1,@object
	.size		__unnamed_1,(.L_0 - __unnamed_1)
__unnamed_1:
        /*0072*/ 	.byte	0x76, 0x6f, 0x69, 0x64, 0x20, 0x63, 0x75, 0x74, 0x6c, 0x61, 0x73, 0x73, 0x3a, 0x3a, 0x67, 0x65
        /* <DEDUP_REMOVED lines=180> */
        /*0bc2*/ 	.byte	0x5d, 0x00
.L_0:


//--------------------- .nv.shared._ZN7cutlass13device_kernelINS_4gemm6kernel13GemmUniversalIN4cute5tupleIJiiiiEEENS1_10collective13CollectiveMmaINS1_34MainloopSm90TmaGmmaWarpSpecializedILi2ENS5_IJNS4_1CILi2EEENSA_ILi1EEESC_EEENS1_32KernelTmaWarpSpecializedPingpongEEENS5_IJNSA_ILi64EEENSA_ILi128EEENSA_ILi256EEEEEENS_6half_tENS5_IJlSC_lEEESK_SL_NS4_8TiledMMAINS4_8MMA_AtomIJNS4_4SM904GMMA26MMA_64x128x16_F32F16F16_SSILNSP_5MajorE0ELSR_0ELNSP_7ScaleInE1ELSS_1EEEEEENS4_6LayoutINS5_IJSC_SC_SC_EEENS5_IJNSA_ILi0EEESX_SX_EEEEENS5_IJNS4_10UnderscoreES10_S10_EEEEENS4_13SM90_TMA_LOADENS4_14ComposedLayoutINS4_7SwizzleILi3ELi4ELi3EEENS4_18smem_ptr_flag_bitsILi16EEENSV_INS5_IJNSA_ILi8EEESG_EEENS5_IJSG_SC_EEEEEEEvNS4_8identityENS4_23SM90_TMA_LOAD_MULTICASTES1D_vS1E_EENS_8epilogue10collective6detail29Sm90TmaWarpSpecializedAdapterINS1I_15DefaultEpilogueISK_SL_SL_NS1H_6thread17LinearCombinationISK_Li1EffLNS1M_9ScaleType4KindE0ELNS_15FloatRoundStyleE2ESK_EENS1_15EpilogueDefaultEEEEEvvEEEEvNT_6ParamsE --------------------------
	.section	.nv.shared._ZN7cutlass13device_kernelINS_4gemm6kernel13GemmUniversalIN4cute5tupleIJiiiiEEENS1_10collective13CollectiveMmaINS1_34MainloopSm90TmaGmmaWarpSpecializedILi2ENS5_IJNS4_1CILi2EEENSA_ILi1EEESC_EEENS1_32KernelTmaWarpSpecializedPingpongEEENS5_IJNSA_ILi64EEENSA_ILi128EEENSA_ILi256EEEEEENS_6half_tENS5_IJlSC_lEEESK_SL_NS4_8TiledMMAINS4_8MMA_AtomIJNS4_4SM904GMMA26MMA_64x128x16_F32F16F16_SSILNSP_5MajorE0ELSR_0ELNSP_7ScaleInE1ELSS_1EEEEEENS4_6LayoutINS5_IJSC_SC_SC_EEENS5_IJNSA_ILi0EEESX_SX_EEEEENS5_IJNS4_10UnderscoreES10_S10_EEEEENS4_13SM90_TMA_LOADENS4_14ComposedLayoutINS4_7SwizzleILi3ELi4ELi3EEENS4_18smem_ptr_flag_bitsILi16EEENSV_INS5_IJNSA_ILi8EEESG_EEENS5_IJSG_SC_EEEEEEEvNS4_8identityENS4_23SM90_TMA_LOAD_MULTICASTES1D_vS1E_EENS_8epilogue10collective6detail29Sm90TmaWarpSpecializedAdapterINS1I_15DefaultEpilogueISK_SL_SL_NS1H_6thread17LinearCombinationISK_Li1EffLNS1M_9ScaleType4KindE0ELNS_15FloatRoundStyleE2ESK_EENS1_15EpilogueDefaultEEEEEvvEEEEvNT_6ParamsE,"aw",@nobits
	.sectionflags	@""
	.align	16
	.zero		1024


//--------------------- .nv.shared.reserved.0     --------------------------
	.section	.nv.shared.reserved.0,"aw",@nobits
	.weak		__nv_reservedSMEM_offset_0_alias
	.size		__nv_reservedSMEM_offset_0_alias, 0, 0
	.other		__nv_reservedSMEM_offset_0_alias,@"STO_CUDA_RESERVED_SHARED STV_DEFAULT"
__nv_reservedSMEM_offset_0_alias:
	.zero		0


//--------------------- .nv.global                --------------------------
	.section	.nv.global,"aw",@nobits
.nv.global:
	.type		_ZN39_INTERNAL_1febfa78_4_k_cu_a926c3c8_38234cute1_E,@object
	.size		_ZN39_INTERNAL_1febfa78_4_k_cu_a926c3c8_38234cute1_E,(_ZN39_INTERNAL_1febfa78_4_k_cu_a926c3c8_38234cuda3std3__45__cpo6cbeginE - _ZN39_INTERNAL_1febfa78_4_k_cu_a926c3c8_38234cute1_E)
_ZN39_INTERNAL_1febfa78_4_k_cu_a926c3c8_38234cute1_E:
	.zero		1
	.type		_ZN39_INTERNAL_1febfa78_4_k_cu_a926c3c8_38234cuda3std3__45__cpo6cbeginE,@object
	.size		_ZN39_INTERNAL_1febfa78_4_k_cu_a926c3c8_38234cuda3std3__45__cpo6cbeginE,(_ZN39_INTERNAL_1febfa78_4_k_cu_a926c3c8_38234cuda3std3__48in_placeE - _ZN39_INTERNAL_1febfa78_4_k_cu_a926c3c8_38234cuda3std3__45__cpo6cbeginE)
_ZN39_INTERNAL_1febfa78_4_k_cu_a926c3c8_38234cuda3std3__45__cpo6cbeginE:
	.zero		1
	.type		_ZN39_INTERNAL_1febfa78_4_k_cu_a926c3c8_38234cuda3std3__48in_placeE,@object
	.size		_ZN39_INTERNAL_1febfa78_4_k_cu_a926c3c8_38234cuda3std3__48in_placeE,(_ZN39_INTERNAL_1febfa78_4_k_cu_a926c3c8_38234cuda3std6ranges3__45__cpo9iter_moveE - _ZN39_INTERNAL_1febfa78_4_k_cu_a926c3c8_38234cuda3std3__48in_placeE)
_ZN39_INTERNAL_1febfa78_4_k_cu_a926c3c8_38234cuda3std3__48in_placeE:
	.zero		1
	.type		_ZN39_INTERNAL_1febfa78_4_k_cu_a926c3c8_38234cuda3std6ranges3__45__cpo9iter_moveE,@object
	.size		_ZN39_INTERNAL_1febfa78_4_k_cu_a926c3c8_38234cuda3std6ranges3__45__cpo9iter_moveE,(_ZN39_INTERNAL_1febfa78_4_k_cu_a926c3c8_38234cuda3std3__45__cpo5beginE - _ZN39_INTERNAL_1febfa78_4_k_cu_a926c3c8_38234cuda3std6ranges3__45__cpo9iter_moveE)
_ZN39_INTERNAL_1febfa78_4_k_cu_a926c3c8_38234cuda3std6ranges3__45__cpo9iter_moveE:
	.zero		1
	.type		_ZN39_INTERNAL_1febfa78_4_k_cu_a926c3c8_38234cuda3std3__45__cpo5beginE,@object
	.size		_ZN39_INTERNAL_1febfa78_4_k_cu_a926c3c8_38234cuda3std3__45__cpo5beginE,(_ZN39_INTERNAL_1febfa78_4_k_cu_a926c3c8_38234cuda3std3__441_GLOBAL__N__1febfa78_4_k_cu_a926c3c8_38236ignoreE - _ZN39_INTERNAL_1febfa78_4_k_cu_a926c3c8_38234cuda3std3__45__cpo5beginE)
_ZN39_INTERNAL_1febfa78_4_k_cu_a926c3c8_38234cuda3std3__45__cpo5beginE:
	.zero		1
	.type		_ZN39_INTERNAL_1febfa78_4_k_cu_a926c3c8_38234cuda3std3__441_GLOBAL__N__1febfa78_4_k_cu_a926c3c8_38236ignoreE,@object
	.size		_ZN39_INTERNAL_1febfa78_4_k_cu_a926c3c8_38234cuda3std3__441_GLOBAL__N__1febfa78_4_k_cu_a926c3c8_38236ignoreE,(_ZN39_INTERNAL_1febfa78_4_k_cu_a926c3c8_38234cute7productE - _ZN39_INTERNAL_1febfa78_4_k_cu_a926c3c8_38234cuda3std3__441_GLOBAL__N__1febfa78_4_k_cu_a926c3c8_38236ignoreE)
_ZN39_INTERNAL_1febfa78_4_k_cu_a926c3c8_38234cuda3std3__441_GLOBAL__N__1febfa78_4_k_cu_a926c3c8_38236ignoreE:
	.zero		1
	.type		_ZN39_INTERNAL_1febfa78_4_k_cu_a926c3c8_38234cute7productE,@object
	.size		_ZN39_INTERNAL_1febfa78_4_k_cu_a926c3c8_38234cute7productE,(_ZN39_INTERNAL_1febfa78_4_k_cu_a926c3c8_38234cuda3std3__45__cpo3endE - _ZN39_INTERNAL_1febfa78_4_k_cu_a926c3c8_38234cute7productE)
_ZN39_INTERNAL_1febfa78_4_k_cu_a926c3c8_38234cute7productE:
	.zero		1
	.type		_ZN39_INTERNAL_1febfa78_4_k_cu_a926c3c8_38234cuda3std3__45__cpo3endE,@object
	.size		_ZN39_INTERNAL_1febfa78_4_k_cu_a926c3c8_38234cuda3std3__45__cpo3endE,(_ZN39_INTERNAL_1febfa78_4_k_cu_a926c3c8_38234cuda3std3__419piecewise_constructE - _ZN39_INTERNAL_1febfa78_4_k_cu_a926c3c8_38234cuda3std3__45__cpo3endE)
_ZN39_INTERNAL_1febfa78_4_k_cu_a926c3c8_38234cuda3std3__45__cpo3endE:
	.zero		1
	.type		_ZN39_INTERNAL_1febfa78_4_k_cu_a926c3c8_38234cuda3std3__419piecewise_constructE,@object
	.size		_ZN39_INTERNAL_1febfa78_4_k_cu_a926c3c8_38234cuda3std3__419piecewise_constructE,(_ZN39_INTERNAL_1febfa78_4_k_cu_a926c3c8_38234cuda3std3__45__cpo4cendE - _ZN39_INTERNAL_1febfa78_4_k_cu_a926c3c8_38234cuda3std3__419piecewise_constructE)
_ZN39_INTERNAL_1febfa78_4_k_cu_a926c3c8_38234cuda3std3__419piecewise_constructE:
	.zero		1
	.type		_ZN39_INTERNAL_1febfa78_4_k_cu_a926c3c8_38234cuda3std3__45__cpo4cendE,@object
	.size		_ZN39_INTERNAL_1febfa78_4_k_cu_a926c3c8_38234cuda3std3__45__cpo4cendE,(_ZN39_INTERNAL_1febfa78_4_k_cu_a926c3c8_38234cuda3std6ranges3__45__cpo4swapE - _ZN39_INTERNAL_1febfa78_4_k_cu_a926c3c8_38234cuda3std3__45__cpo4cendE)
_ZN39_INTERNAL_1febfa78_4_k_cu_a926c3c8_38234cuda3std3__45__cpo4cendE:
	.zero		1
	.type		_ZN39_INTERNAL_1febfa78_4_k_cu_a926c3c8_38234cuda3std6ranges3__45__cpo4swapE,@object
	.size		_ZN39_INTERNAL_1febfa78_4_k_cu_a926c3c8_38234cuda3std6ranges3__45__cpo4swapE,(.L_8 - _ZN39_INTERNAL_1febfa78_4_k_cu_a926c3c8_38234cuda3std6ranges3__45__cpo4swapE)
_ZN39_INTERNAL_1febfa78_4_k_cu_a926c3c8_38234cuda3std6ranges3__45__cpo4swapE:
	.zero		1
.L_8:


//--------------------- .nv.constant0._ZN7cutlass13device_kernelINS_4gemm6kernel13GemmUniversalIN4cute5tupleIJiiiiEEENS1_10collective13CollectiveMmaINS1_34MainloopSm90TmaGmmaWarpSpecializedILi2ENS5_IJNS4_1CILi2EEENSA_ILi1EEESC_EEENS1_32KernelTmaWarpSpecializedPingpongEEENS5_IJNSA_ILi64EEENSA_ILi128EEENSA_ILi256EEEEEENS_6half_tENS5_IJlSC_lEEESK_SL_NS4_8TiledMMAINS4_8MMA_AtomIJNS4_4SM904GMMA26MMA_64x128x16_F32F16F16_SSILNSP_5MajorE0ELSR_0ELNSP_7ScaleInE1ELSS_1EEEEEENS4_6LayoutINS5_IJSC_SC_SC_EEENS5_IJNSA_ILi0EEESX_SX_EEEEENS5_IJNS4_10UnderscoreES10_S10_EEEEENS4_13SM90_TMA_LOADENS4_14ComposedLayoutINS4_7SwizzleILi3ELi4ELi3EEENS4_18smem_ptr_flag_bitsILi16EEENSV_INS5_IJNSA_ILi8EEESG_EEENS5_IJSG_SC_EEEEEEEvNS4_8identityENS4_23SM90_TMA_LOAD_MULTICASTES1D_vS1E_EENS_8epilogue10collective6detail29Sm90TmaWarpSpecializedAdapterINS1I_15DefaultEpilogueISK_SL_SL_NS1H_6thread17LinearCombinationISK_Li1EffLNS1M_9ScaleType4KindE0ELNS_15FloatRoundStyleE2ESK_EENS1_15EpilogueDefaultEEEEEvvEEEEvNT_6ParamsE --------------------------
	.section	.nv.constant0._ZN7cutlass13device_kernelINS_4gemm6kernel13GemmUniversalIN4cute5tupleIJiiiiEEENS1_10collective13CollectiveMmaINS1_34MainloopSm90TmaGmmaWarpSpecializedILi2ENS5_IJNS4_1CILi2EEENSA_ILi1EEESC_EEENS1_32KernelTmaWarpSpecializedPingpongEEENS5_IJNSA_ILi64EEENSA_ILi128EEENSA_ILi256EEEEEENS_6half_tENS5_IJlSC_lEEESK_SL_NS4_8TiledMMAINS4_8MMA_AtomIJNS4_4SM904GMMA26MMA_64x128x16_F32F16F16_SSILNSP_5MajorE0ELSR_0ELNSP_7ScaleInE1ELSS_1EEEEEENS4_6LayoutINS5_IJSC_SC_SC_EEENS5_IJNSA_ILi0EEESX_SX_EEEEENS5_IJNS4_10UnderscoreES10_S10_EEEEENS4_13SM90_TMA_LOADENS4_14ComposedLayoutINS4_7SwizzleILi3ELi4ELi3EEENS4_18smem_ptr_flag_bitsILi16EEENSV_INS5_IJNSA_ILi8EEESG_EEENS5_IJSG_SC_EEEEEEEvNS4_8identityENS4_23SM90_TMA_LOAD_MULTICASTES1D_vS1E_EENS_8epilogue10collective6detail29Sm90TmaWarpSpecializedAdapterINS1I_15DefaultEpilogueISK_SL_SL_NS1H_6thread17LinearCombinationISK_Li1EffLNS1M_9ScaleType4KindE0ELNS_15FloatRoundStyleE2ESK_EENS1_15EpilogueDefaultEEEEEvvEEEEvNT_6ParamsE,"a",@progbits
	.sectionflags	@""
	.align	4
.nv.constant0._ZN7cutlass13device_kernelINS_4gemm6kernel13GemmUniversalIN4cute5tupleIJiiiiEEENS1_10collective13CollectiveMmaINS1_34MainloopSm90TmaGmmaWarpSpecializedILi2ENS5_IJNS4_1CILi2EEENSA_ILi1EEESC_EEENS1_32KernelTmaWarpSpecializedPingpongEEENS5_IJNSA_ILi64EEENSA_ILi128EEENSA_ILi256EEEEEENS_6half_tENS5_IJlSC_lEEESK_SL_NS4_8TiledMMAINS4_8MMA_AtomIJNS4_4SM904GMMA26MMA_64x128x16_F32F16F16_SSILNSP_5MajorE0ELSR_0ELNSP_7ScaleInE1ELSS_1EEEEEENS4_6LayoutINS5_IJSC_SC_SC_EEENS5_IJNSA_ILi0EEESX_SX_EEEEENS5_IJNS4_10UnderscoreES10_S10_EEEEENS4_13SM90_TMA_LOADENS4_14ComposedLayoutINS4_7SwizzleILi3ELi4ELi3EEENS4_18smem_ptr_flag_bitsILi16EEENSV_INS5_IJNSA_ILi8EEESG_EEENS5_IJSG_SC_EEEEEEEvNS4_8identityENS4_23SM90_TMA_LOAD_MULTICASTES1D_vS1E_EENS_8epilogue10collective6detail29Sm90TmaWarpSpecializedAdapterINS1I_15DefaultEpilogueISK_SL_SL_NS1H_6thread17LinearCombinationISK_Li1EffLNS1M_9ScaleType4KindE0ELNS_15FloatRoundStyleE2ESK_EENS1_15EpilogueDefaultEEEEEvvEEEEvNT_6ParamsE:
	.zero		1664


//--------------------- SYMBOLS --------------------------

	.type		.nv.reservedSmem.offset0,@object
	.size		.nv.reservedSmem.offset0,0x4
	.type		__assertfail,@function
